// auto-generated by cutlass_sweep.gemm — config: {"arch": "sm_90", "cluster_m": 2, "cluster_n": 1, "dtype": "bf16", "dtype_b": "bf16", "layout": "nt", "stages": 0, "tile_k": 16, "tile_m": 64, "tile_n": 16}
#include "cutlass/cutlass.h"
#include "cutlass/gemm/collective/collective_builder.hpp"
#include "cutlass/gemm/device/gemm_universal_adapter.h"
#include "cutlass/gemm/kernel/gemm_universal.hpp"
#include "cutlass/epilogue/collective/collective_builder.hpp"

using ElemA = cutlass::bfloat16_t;
using ElemB = cutlass::bfloat16_t;
using ElemCD = cutlass::bfloat16_t;
using Acc  = float;
using TileShape    = cute::Shape<cute::_64, cute::_16, cute::_16>;
using ClusterShape = cute::Shape<cute::_2, cute::_1, cute::_1>;

using CollectiveEpilogue = typename cutlass::epilogue::collective::CollectiveBuilder<
    cutlass::arch::Sm90, cutlass::arch::OpClassTensorOp,
    TileShape, ClusterShape,
    cutlass::epilogue::collective::EpilogueTileAuto,
    Acc, Acc,
    ElemCD, cutlass::layout::RowMajor, 128 / cutlass::sizeof_bits<ElemCD>::value,
    ElemCD, cutlass::layout::RowMajor, 128 / cutlass::sizeof_bits<ElemCD>::value,
    cutlass::epilogue::collective::EpilogueScheduleAuto
  >::CollectiveOp;

using CollectiveMainloop = typename cutlass::gemm::collective::CollectiveBuilder<
    cutlass::arch::Sm90, cutlass::arch::OpClassTensorOp,
    ElemA, cutlass::layout::RowMajor, 128 / cutlass::sizeof_bits<ElemA>::value,
    ElemB, cutlass::layout::ColumnMajor, 128 / cutlass::sizeof_bits<ElemB>::value,
    Acc,
    TileShape, ClusterShape,
    cutlass::gemm::collective::StageCountAutoCarveout<static_cast<int>(sizeof(typename CollectiveEpilogue::SharedStorage))>,
    cutlass::gemm::collective::KernelScheduleAuto
  >::CollectiveOp;

using GemmKernel = cutlass::gemm::kernel::GemmUniversal<
    cute::Shape<int,int,int,int>,
    CollectiveMainloop,
    CollectiveEpilogue
>;
using Gemm = cutlass::gemm::device::GemmUniversalAdapter<GemmKernel>;

// Force the device kernel symbol into the cubin without needing a host main.
auto* _anchor = &cutlass::device_kernel<GemmKernel>;


// ===== COMPILED SASS (sm_90a) =====

	.target	sm_90a

	.elftype	@"ET_EXEC"


//--------------------- .note.nv.tkinfo           --------------------------
	.section	.note.nv.tkinfo,"",@"SHT_NOTE"
	.sectionflags	@"SHF_NOTE_NV_TKINFO"
	.tkinfo
        /*0018*/ 	.word	0x00000002
        /*0030*/ 	.string	""
        /*0030*/ 	.string	"ptxas"
        /*0030*/ 	.string	"Cuda compilation tools, release 13.0, V13.0.88"
        /*0030*/ 	.string	"Build cuda_13.0.r13.0/compiler.36424714_0"
        /*0030*/ 	.string	"-arch sm_90a -m 64 "



//--------------------- .note.nv.cuinfo           --------------------------
	.section	.note.nv.cuinfo,"",@"SHT_NOTE"
	.sectionflags	@"SHF_NOTE_NV_CUINFO"
        /*0018*/ 	.short	0x0002
        /*001a*/ 	.short	0x005a
        /*001c*/ 	.short	0x0082
	.zero		2


//--------------------- .nv.info                  --------------------------
	.section	.nv.info,"",@"SHT_CUDA_INFO"
	.align	4


	//----- nvinfo : EIATTR_REGCOUNT
	.align		4
        /*0000*/ 	.byte	0x04, 0x2f
        /*0002*/ 	.short	(.L_15 - .L_14)
	.align		4
.L_14:
        /*0004*/ 	.word	index@(_ZN7cutlass13device_kernelINS_4gemm6kernel13GemmUniversalIN4cute5tupleIJiiiiEEENS1_10collective13CollectiveMmaINS1_34MainloopSm90TmaGmmaWarpSpecializedILi90ENS5_IJNS4_1CILi2EEENSA_ILi1EEESC_EEENS1_32KernelTmaWarpSpecializedPingpongEEENS5_IJNSA_ILi64EEENSA_ILi16EEESH_EEENS_10bfloat16_tENS5_IJlSC_lEEESJ_SK_NS4_8TiledMMAINS4_8MMA_AtomIJNS4_4SM904GMMA27MMA_64x16x16_F32BF16BF16_SSILNSO_5MajorE0ELSQ_0ELNSO_7ScaleInE1ELSR_1EEEEEENS4_6LayoutINS5_IJSC_SC_SC_EEENS5_IJNSA_ILi0EEESW_SW_EEEEENS5_IJNS4_10UnderscoreESZ_SZ_EEEEENS4_13SM90_TMA_LOADENS4_14ComposedLayoutINS4_7SwizzleILi1ELi4ELi3EEENS4_18smem_ptr_flag_bitsILi16EEENSU_INS5_IJNSA_ILi8EEESH_EEENS5_IJSH_SC_EEEEEEEvNS4_8identityENS4_23SM90_TMA_LOAD_MULTICASTES1C_vS1D_EENS_8epilogue10collective6detail29Sm90TmaWarpSpecializedAdapterINS1H_15DefaultEpilogueISJ_SK_SK_NS1G_6thread17LinearCombinationISJ_Li1EffLNS1L_9ScaleType4KindE0ELNS_15FloatRoundStyleE2ESJ_EENS1_15EpilogueDefaultEEEEEvvEEEEvNT_6ParamsE)
        /*0008*/ 	.word	0x000000a8


	//----- nvinfo : EIATTR_FRAME_SIZE
	.align		4
.L_15:
        /*000c*/ 	.byte	0x04, 0x11
        /*000e*/ 	.short	(.L_17 - .L_16)
	.align		4
.L_16:
        /*0010*/ 	.word	index@(_ZN7cutlass13device_kernelINS_4gemm6kernel13GemmUniversalIN4cute5tupleIJiiiiEEENS1_10collective13CollectiveMmaINS1_34MainloopSm90TmaGmmaWarpSpecializedILi90ENS5_IJNS4_1CILi2EEENSA_ILi1EEESC_EEENS1_32KernelTmaWarpSpecializedPingpongEEENS5_IJNSA_ILi64EEENSA_ILi16EEESH_EEENS_10bfloat16_tENS5_IJlSC_lEEESJ_SK_NS4_8TiledMMAINS4_8MMA_AtomIJNS4_4SM904GMMA27MMA_64x16x16_F32BF16BF16_SSILNSO_5MajorE0ELSQ_0ELNSO_7ScaleInE1ELSR_1EEEEEENS4_6LayoutINS5_IJSC_SC_SC_EEENS5_IJNSA_ILi0EEESW_SW_EEEEENS5_IJNS4_10UnderscoreESZ_SZ_EEEEENS4_13SM90_TMA_LOADENS4_14ComposedLayoutINS4_7SwizzleILi1ELi4ELi3EEENS4_18smem_ptr_flag_bitsILi16EEENSU_INS5_IJNSA_ILi8EEESH_EEENS5_IJSH_SC_EEEEEEEvNS4_8identityENS4_23SM90_TMA_LOAD_MULTICASTES1C_vS1D_EENS_8epilogue10collective6detail29Sm90TmaWarpSpecializedAdapterINS1H_15DefaultEpilogueISJ_SK_SK_NS1G_6thread17LinearCombinationISJ_Li1EffLNS1L_9ScaleType4KindE0ELNS_15FloatRoundStyleE2ESJ_EENS1_15EpilogueDefaultEEEEEvvEEEEvNT_6ParamsE)
        /*0014*/ 	.word	0x00000000


	//----- nvinfo : EIATTR_MIN_STACK_SIZE
	.align		4
.L_17:
        /*0018*/ 	.byte	0x04, 0x12
        /*001a*/ 	.short	(.L_19 - .L_18)
	.align		4
.L_18:
        /*001c*/ 	.word	index@(_ZN7cutlass13device_kernelINS_4gemm6kernel13GemmUniversalIN4cute5tupleIJiiiiEEENS1_10collective13CollectiveMmaINS1_34MainloopSm90TmaGmmaWarpSpecializedILi90ENS5_IJNS4_1CILi2EEENSA_ILi1EEESC_EEENS1_32KernelTmaWarpSpecializedPingpongEEENS5_IJNSA_ILi64EEENSA_ILi16EEESH_EEENS_10bfloat16_tENS5_IJlSC_lEEESJ_SK_NS4_8TiledMMAINS4_8MMA_AtomIJNS4_4SM904GMMA27MMA_64x16x16_F32BF16BF16_SSILNSO_5MajorE0ELSQ_0ELNSO_7ScaleInE1ELSR_1EEEEEENS4_6LayoutINS5_IJSC_SC_SC_EEENS5_IJNSA_ILi0EEESW_SW_EEEEENS5_IJNS4_10UnderscoreESZ_SZ_EEEEENS4_13SM90_TMA_LOADENS4_14ComposedLayoutINS4_7SwizzleILi1ELi4ELi3EEENS4_18smem_ptr_flag_bitsILi16EEENSU_INS5_IJNSA_ILi8EEESH_EEENS5_IJSH_SC_EEEEEEEvNS4_8identityENS4_23SM90_TMA_LOAD_MULTICASTES1C_vS1D_EENS_8epilogue10collective6detail29Sm90TmaWarpSpecializedAdapterINS1H_15DefaultEpilogueISJ_SK_SK_NS1G_6thread17LinearCombinationISJ_Li1EffLNS1L_9ScaleType4KindE0ELNS_15FloatRoundStyleE2ESJ_EENS1_15EpilogueDefaultEEEEEvvEEEEvNT_6ParamsE)
        /*0020*/ 	.word	0x00000000
.L_19:


//--------------------- .nv.compat                --------------------------
	.section	.nv.compat,"",@"SHT_CUDA_COMPAT_INFO"
	.align	4
        /*0000*/ 	.byte	0x02, 0x09, 0x01, 0x00, 0x02, 0x02, 0x04, 0x00, 0x02, 0x05, 0x05, 0x00, 0x03, 0x07, 0x01, 0x01
        /*0010*/ 	.byte	0x02, 0x03, 0x01, 0x00, 0x02, 0x06, 0x01, 0x00, 0x04, 0x0b, 0x08, 0x00, 0x00, 0x00, 0x00, 0x00
        /*0020*/ 	.byte	0x00, 0x00, 0x00, 0x00


//--------------------- .nv.info._ZN7cutlass13device_kernelINS_4gemm6kernel13GemmUniversalIN4cute5tupleIJiiiiEEENS1_10collective13CollectiveMmaINS1_34MainloopSm90TmaGmmaWarpSpecializedILi90ENS5_IJNS4_1CILi2EEENSA_ILi1EEESC_EEENS1_32KernelTmaWarpSpecializedPingpongEEENS5_IJNSA_ILi64EEENSA_ILi16EEESH_EEENS_10bfloat16_tENS5_IJlSC_lEEESJ_SK_NS4_8TiledMMAINS4_8MMA_AtomIJNS4_4SM904GMMA27MMA_64x16x16_F32BF16BF16_SSILNSO_5MajorE0ELSQ_0ELNSO_7ScaleInE1ELSR_1EEEEEENS4_6LayoutINS5_IJSC_SC_SC_EEENS5_IJNSA_ILi0EEESW_SW_EEEEENS5_IJNS4_10UnderscoreESZ_SZ_EEEEENS4_13SM90_TMA_LOADENS4_14ComposedLayoutINS4_7SwizzleILi1ELi4ELi3EEENS4_18smem_ptr_flag_bitsILi16EEENSU_INS5_IJNSA_ILi8EEESH_EEENS5_IJSH_SC_EEEEEEEvNS4_8identityENS4_23SM90_TMA_LOAD_MULTICASTES1C_vS1D_EENS_8epilogue10collective6detail29Sm90TmaWarpSpecializedAdapterINS1H_15DefaultEpilogueISJ_SK_SK_NS1G_6thread17LinearCombinationISJ_Li1EffLNS1L_9ScaleType4KindE0ELNS_15FloatRoundStyleE2ESJ_EENS1_15EpilogueDefaultEEEEEvvEEEEvNT_6ParamsE --------------------------
	.section	.nv.info._ZN7cutlass13device_kernelINS_4gemm6kernel13GemmUniversalIN4cute5tupleIJiiiiEEENS1_10collective13CollectiveMmaINS1_34MainloopSm90TmaGmmaWarpSpecializedILi90ENS5_IJNS4_1CILi2EEENSA_ILi1EEESC_EEENS1_32KernelTmaWarpSpecializedPingpongEEENS5_IJNSA_ILi64EEENSA_ILi16EEESH_EEENS_10bfloat16_tENS5_IJlSC_lEEESJ_SK_NS4_8TiledMMAINS4_8MMA_AtomIJNS4_4SM904GMMA27MMA_64x16x16_F32BF16BF16_SSILNSO_5MajorE0ELSQ_0ELNSO_7ScaleInE1ELSR_1EEEEEENS4_6LayoutINS5_IJSC_SC_SC_EEENS5_IJNSA_ILi0EEESW_SW_EEEEENS5_IJNS4_10UnderscoreESZ_SZ_EEEEENS4_13SM90_TMA_LOADENS4_14ComposedLayoutINS4_7SwizzleILi1ELi4ELi3EEENS4_18smem_ptr_flag_bitsILi16EEENSU_INS5_IJNSA_ILi8EEESH_EEENS5_IJSH_SC_EEEEEEEvNS4_8identityENS4_23SM90_TMA_LOAD_MULTICASTES1C_vS1D_EENS_8epilogue10collective6detail29Sm90TmaWarpSpecializedAdapterINS1H_15DefaultEpilogueISJ_SK_SK_NS1G_6thread17LinearCombinationISJ_Li1EffLNS1L_9ScaleType4KindE0ELNS_15FloatRoundStyleE2ESJ_EENS1_15EpilogueDefaultEEEEEvvEEEEvNT_6ParamsE,"",@"SHT_CUDA_INFO"
	.sectionflags	@""
	.align	4


	//----- nvinfo : EIATTR_CUDA_API_VERSION
	.align		4
        /*0000*/ 	.byte	0x04, 0x37
        /*0002*/ 	.short	(.L_21 - .L_20)
.L_20:
        /*0004*/ 	.word	0x00000082


	//----- nvinfo : EIATTR_KPARAM_INFO
	.align		4
.L_21:
        /*0008*/ 	.byte	0x04, 0x17
        /*000a*/ 	.short	(.L_23 - .L_22)
.L_22:
        /*000c*/ 	.word	0x00000000
        /*0010*/ 	.short	0x0000
        /*0012*/ 	.short	0x0070
        /*0014*/ 	.byte	0x00, 0xf0, 0x01, 0x10


	//----- nvinfo : EIATTR_SPARSE_MMA_MASK
	.align		4
.L_23:
        /*0018*/ 	.byte	0x03, 0x50
        /*001a*/ 	.short	0x0000


	//----- nvinfo : EIATTR_MAXREG_COUNT
	.align		4
        /*001c*/ 	.byte	0x03, 0x1b
        /*001e*/ 	.short	0x00a8


	//----- nvinfo : EIATTR_NUM_BARRIERS
	.align		4
        /*0020*/ 	.byte	0x02, 0x4c
        /*0022*/ 	.byte	0x01
	.zero		1


	//----- nvinfo : EIATTR_EXTERNS
	.align		4
        /*0024*/ 	.byte	0x04, 0x0f
        /*0026*/ 	.short	(.L_25 - .L_24)


	//   ....[0]....
	.align		4
.L_24:
        /*0028*/ 	.word	index@(__assertfail)


	//----- nvinfo : EIATTR_MERCURY_ISA_VERSION
	.align		4
.L_25:
        /*002c*/ 	.byte	0x03, 0x5f
        /*002e*/ 	.short	0x0101


	//----- nvinfo : EIATTR_INT_WARP_WIDE_INSTR_OFFSETS
	.align		4
        /*0030*/ 	.byte	0x04, 0x31
        /*0032*/ 	.short	(.L_27 - .L_26)


	//   ....[0]....
.L_26:
        /*0034*/ 	.word	0x00000fe0


	//   ....[1]....
        /*0038*/ 	.word	0x00001020


	//   ....[2]....
        /*003c*/ 	.word	0x00001080


	//   ....[3]....
        /*0040*/ 	.word	0x00001090


	//   ....[4]....
        /*0044*/ 	.word	0x000010b0


	//   ....[5]....
        /*0048*/ 	.word	0x000011c0


	//   ....[6]....
        /*004c*/ 	.word	0x00001240


	//   ....[7]....
        /*0050*/ 	.word	0x000012b0


	//----- nvinfo : EIATTR_COOP_GROUP_MASK_REGIDS
	.align		4
.L_27:
        /*0054*/ 	.byte	0x04, 0x29
        /*0056*/ 	.short	(.L_29 - .L_28)


	//   ....[0]....
.L_28:
        /*0058*/ 	.word	0xffffffff


	//   ....[1]....
        /*005c*/ 	.word	0xffffffff


	//   ....[2]....
        /*0060*/ 	.word	0xffffffff


	//   ....[3]....
        /*0064*/ 	.word	0xffffffff


	//   ....[4]....
        /*0068*/ 	.word	0xffffffff


	//   ....[5]....
        /*006c*/ 	.word	0xffffffff


	//   ....[6]....
        /*0070*/ 	.word	0xffffffff


	//----- nvinfo : EIATTR_COOP_GROUP_INSTR_OFFSETS
	.align		4
.L_29:
        /*0074*/ 	.byte	0x04, 0x28
        /*0076*/ 	.short	(.L_31 - .L_30)


	//   ....[0]....
.L_30:
        /*0078*/ 	.word	0x00000060


	//   ....[1]....
        /*007c*/ 	.word	0x00000070


	//   ....[2]....
        /*0080*/ 	.word	0x00000130


	//   ....[3]....
        /*0084*/ 	.word	0x00000db0


	//   ....[4]....
        /*0088*/ 	.word	0x00000df0


	//   ....[5]....
        /*008c*/ 	.word	0x00000e80


	//   ....[6]....
        /*0090*/ 	.word	0x00001440


	//----- nvinfo : EIATTR_REG_RECONFIG
	.align		4
.L_31:
        /*0094*/ 	.byte	0x01, 0x54
	.zero		2


	//----- nvinfo : EIATTR_SYSCALL_OFFSETS
	.align		4
        /*0098*/ 	.byte	0x04, 0x46
        /*009a*/ 	.short	(.L_33 - .L_32)


	//   ....[0]....
.L_32:
        /*009c*/ 	.word	0x00002430


	//----- nvinfo : EIATTR_MBARRIER_INSTR_OFFSETS
	.align		4
.L_33:
        /*00a0*/ 	.byte	0x04, 0x39
        /*00a2*/ 	.short	(.L_35 - .L_34)


	//   ....[0]....
.L_34:
        /*00a4*/ 	.word	0x00000250
        /*00a8*/ 	.word	0x000000ff
        /*00ac*/ 	.word	0x00000000
        /*00b0*/ 	.short	0x0100
        /*00b2*/ 	.byte	0x08
	.zero		1


	//   ....[1]....
        /*00b4*/ 	.word	0x00000260
        /*00b8*/ 	.word	0x000000ff
        /*00bc*/ 	.word	0x000002d0
        /*00c0*/ 	.short	0x0100
        /*00c2*/ 	.byte	0x08
	.zero		1


	//   ....[2]....
        /*00c4*/ 	.word	0x00000270
        /*00c8*/ 	.word	0x000000ff
        /*00cc*/ 	.word	0x00000008
        /*00d0*/ 	.short	0x0100
        /*00d2*/ 	.byte	0x08
	.zero		1


	//   ....[3]....
        /*00d4*/ 	.word	0x00000280
        /*00d8*/ 	.word	0x000000ff
        /*00dc*/ 	.word	0x000002d8
        /*00e0*/ 	.short	0x0100
        /*00e2*/ 	.byte	0x08
	.zero		1


	//   ....[4]....
        /*00e4*/ 	.word	0x00000290
        /*00e8*/ 	.word	0x000000ff
        /*00ec*/ 	.word	0x00000010
        /*00f0*/ 	.short	0x0100
        /*00f2*/ 	.byte	0x08
	.zero		1


	//   ....[5]....
        /*00f4*/ 	.word	0x000002a0
        /*00f8*/ 	.word	0x000000ff
        /*00fc*/ 	.word	0x000002e0
        /*0100*/ 	.short	0x0100
        /*0102*/ 	.byte	0x08
	.zero		1


	//   ....[6]....
        /*0104*/ 	.word	0x000002b0
        /*0108*/ 	.word	0x000000ff
        /*010c*/ 	.word	0x00000018
        /*0110*/ 	.short	0x0100
        /*0112*/ 	.byte	0x08
	.zero		1


	//   ....[7]....
        /*0114*/ 	.word	0x000002c0
        /*0118*/ 	.word	0x000000ff
        /*011c*/ 	.word	0x000002e8
        /*0120*/ 	.short	0x0100
        /*0122*/ 	.byte	0x08
	.zero		1


	//   ....[8]....
        /*0124*/ 	.word	0x000002d0
        /*0128*/ 	.word	0x000000ff
        /*012c*/ 	.word	0x00000020
        /*0130*/ 	.short	0x0100
        /*0132*/ 	.byte	0x08
	.zero		1


	//   ....[9]....
        /*0134*/ 	.word	0x000002e0
        /*0138*/ 	.word	0x000000ff
        /*013c*/ 	.word	0x000002f0
        /*0140*/ 	.short	0x0100
        /*0142*/ 	.byte	0x08
	.zero		1


	//   ....[10]....
        /*0144*/ 	.word	0x000002f0
        /*0148*/ 	.word	0x000000ff
        /*014c*/ 	.word	0x00000028
        /*0150*/ 	.short	0x0100
        /*0152*/ 	.byte	0x08
	.zero		1


	//   ....[11]....
        /*0154*/ 	.word	0x00000300
        /*0158*/ 	.word	0x000000ff
        /*015c*/ 	.word	0x000002f8
        /*0160*/ 	.short	0x0100
        /*0162*/ 	.byte	0x08
	.zero		1


	//   ....[12]....
        /*0164*/ 	.word	0x00000310
        /*0168*/ 	.word	0x000000ff
        /*016c*/ 	.word	0x00000030
        /*0170*/ 	.short	0x0100
        /*0172*/ 	.byte	0x08
	.zero		1


	//   ....[13]....
        /*0174*/ 	.word	0x00000320
        /*0178*/ 	.word	0x000000ff
        /*017c*/ 	.word	0x00000300
        /*0180*/ 	.short	0x0100
        /*0182*/ 	.byte	0x08
	.zero		1


	//   ....[14]....
        /*0184*/ 	.word	0x00000330
        /*0188*/ 	.word	0x000000ff
        /*018c*/ 	.word	0x00000038
        /*0190*/ 	.short	0x0100
        /*0192*/ 	.byte	0x08
	.zero		1


	//   ....[15]....
        /*0194*/ 	.word	0x00000340
        /*0198*/ 	.word	0x000000ff
        /*019c*/ 	.word	0x00000308
        /*01a0*/ 	.short	0x0100
        /*01a2*/ 	.byte	0x08
	.zero		1


	//   ....[16]....
        /*01a4*/ 	.word	0x00000350
        /*01a8*/ 	.word	0x000000ff
        /*01ac*/ 	.word	0x00000040
        /*01b0*/ 	.short	0x0100
        /*01b2*/ 	.byte	0x08
	.zero		1


	//   ....[17]....
        /*01b4*/ 	.word	0x00000360
        /*01b8*/ 	.word	0x000000ff
        /*01bc*/ 	.word	0x00000310
        /*01c0*/ 	.short	0x0100
        /*01c2*/ 	.byte	0x08
	.zero		1


	//   ....[18]....
        /*01c4*/ 	.word	0x00000370
        /*01c8*/ 	.word	0x000000ff
        /*01cc*/ 	.word	0x00000048
        /*01d0*/ 	.short	0x0100
        /*01d2*/ 	.byte	0x08
	.zero		1


	//   ....[19]....
        /*01d4*/ 	.word	0x00000380
        /*01d8*/ 	.word	0x000000ff
        /*01dc*/ 	.word	0x00000318
        /*01e0*/ 	.short	0x0100
        /*01e2*/ 	.byte	0x08
	.zero		1


	//   ....[20]....
        /*01e4*/ 	.word	0x00000390
        /*01e8*/ 	.word	0x000000ff
        /*01ec*/ 	.word	0x00000050
        /*01f0*/ 	.short	0x0100
        /*01f2*/ 	.byte	0x08
	.zero		1


	//   ....[21]....
        /*01f4*/ 	.word	0x000003a0
        /*01f8*/ 	.word	0x000000ff
        /*01fc*/ 	.word	0x00000320
        /*0200*/ 	.short	0x0100
        /*0202*/ 	.byte	0x08
	.zero		1


	//   ....[22]....
        /*0204*/ 	.word	0x000003b0
        /*0208*/ 	.word	0x000000ff
        /*020c*/ 	.word	0x00000058
        /*0210*/ 	.short	0x0100
        /*0212*/ 	.byte	0x08
	.zero		1


	//   ....[23]....
        /*0214*/ 	.word	0x000003c0
        /*0218*/ 	.word	0x000000ff
        /*021c*/ 	.word	0x00000328
        /*0220*/ 	.short	0x0100
        /*0222*/ 	.byte	0x08
	.zero		1


	//   ....[24]....
        /*0224*/ 	.word	0x000003d0
        /*0228*/ 	.word	0x000000ff
        /*022c*/ 	.word	0x00000060
        /*0230*/ 	.short	0x0100
        /*0232*/ 	.byte	0x08
	.zero		1


	//   ....[25]....
        /*0234*/ 	.word	0x000003e0
        /*0238*/ 	.word	0x000000ff
        /*023c*/ 	.word	0x00000330
        /*0240*/ 	.short	0x0100
        /*0242*/ 	.byte	0x08
	.zero		1


	//   ....[26]....
        /*0244*/ 	.word	0x000003f0
        /*0248*/ 	.word	0x000000ff
        /*024c*/ 	.word	0x00000068
        /*0250*/ 	.short	0x0100
        /*0252*/ 	.byte	0x08
	.zero		1


	//   ....[27]....
        /*0254*/ 	.word	0x00000400
        /*0258*/ 	.word	0x000000ff
        /*025c*/ 	.word	0x00000338
        /*0260*/ 	.short	0x0100
        /*0262*/ 	.byte	0x08
	.zero		1


	//   ....[28]....
        /*0264*/ 	.word	0x00000410
        /*0268*/ 	.word	0x000000ff
        /*026c*/ 	.word	0x00000070
        /*0270*/ 	.short	0x0100
        /*0272*/ 	.byte	0x08
	.zero		1


	//   ....[29]....
        /*0274*/ 	.word	0x00000420
        /*0278*/ 	.word	0x000000ff
        /*027c*/ 	.word	0x00000340
        /*0280*/ 	.short	0x0100
        /*0282*/ 	.byte	0x08
	.zero		1


	//   ....[30]....
        /*0284*/ 	.word	0x00000430
        /*0288*/ 	.word	0x000000ff
        /*028c*/ 	.word	0x00000078
        /*0290*/ 	.short	0x0100
        /*0292*/ 	.byte	0x08
	.zero		1


	//   ....[31]....
        /*0294*/ 	.word	0x00000440
        /*0298*/ 	.word	0x000000ff
        /*029c*/ 	.word	0x00000348
        /*02a0*/ 	.short	0x0100
        /*02a2*/ 	.byte	0x08
	.zero		1


	//   ....[32]....
        /*02a4*/ 	.word	0x00000450
        /*02a8*/ 	.word	0x000000ff
        /*02ac*/ 	.word	0x00000080
        /*02b0*/ 	.short	0x0100
        /*02b2*/ 	.byte	0x08
	.zero		1


	//   ....[33]....
        /*02b4*/ 	.word	0x00000460
        /*02b8*/ 	.word	0x000000ff
        /*02bc*/ 	.word	0x00000350
        /*02c0*/ 	.short	0x0100
        /*02c2*/ 	.byte	0x08
	.zero		1


	//   ....[34]....
        /*02c4*/ 	.word	0x00000470
        /*02c8*/ 	.word	0x000000ff
        /*02cc*/ 	.word	0x00000088
        /*02d0*/ 	.short	0x0100
        /*02d2*/ 	.byte	0x08
	.zero		1


	//   ....[35]....
        /*02d4*/ 	.word	0x00000480
        /*02d8*/ 	.word	0x000000ff
        /*02dc*/ 	.word	0x00000358
        /*02e0*/ 	.short	0x0100
        /*02e2*/ 	.byte	0x08
	.zero		1


	//   ....[36]....
        /*02e4*/ 	.word	0x00000490
        /*02e8*/ 	.word	0x000000ff
        /*02ec*/ 	.word	0x00000090
        /*02f0*/ 	.short	0x0100
        /*02f2*/ 	.byte	0x08
	.zero		1


	//   ....[37]....
        /*02f4*/ 	.word	0x000004a0
        /*02f8*/ 	.word	0x000000ff
        /*02fc*/ 	.word	0x00000360
        /*0300*/ 	.short	0x0100
        /*0302*/ 	.byte	0x08
	.zero		1


	//   ....[38]....
        /*0304*/ 	.word	0x000004b0
        /*0308*/ 	.word	0x000000ff
        /*030c*/ 	.word	0x00000098
        /*0310*/ 	.short	0x0100
        /*0312*/ 	.byte	0x08
	.zero		1


	//   ....[39]....
        /*0314*/ 	.word	0x000004c0
        /*0318*/ 	.word	0x000000ff
        /*031c*/ 	.word	0x00000368
        /*0320*/ 	.short	0x0100
        /*0322*/ 	.byte	0x08
	.zero		1


	//   ....[40]....
        /*0324*/ 	.word	0x000004d0
        /*0328*/ 	.word	0x000000ff
        /*032c*/ 	.word	0x000000a0
        /*0330*/ 	.short	0x0100
        /*0332*/ 	.byte	0x08
	.zero		1


	//   ....[41]....
        /*0334*/ 	.word	0x000004e0
        /*0338*/ 	.word	0x000000ff
        /*033c*/ 	.word	0x00000370
        /*0340*/ 	.short	0x0100
        /*0342*/ 	.byte	0x08
	.zero		1


	//   ....[42]....
        /*0344*/ 	.word	0x000004f0
        /*0348*/ 	.word	0x000000ff
        /*034c*/ 	.word	0x000000a8
        /*0350*/ 	.short	0x0100
        /*0352*/ 	.byte	0x08
	.zero		1


	//   ....[43]....
        /*0354*/ 	.word	0x00000500
        /*0358*/ 	.word	0x000000ff
        /*035c*/ 	.word	0x00000378
        /*0360*/ 	.short	0x0100
        /*0362*/ 	.byte	0x08
	.zero		1


	//   ....[44]....
        /*0364*/ 	.word	0x00000510
        /*0368*/ 	.word	0x000000ff
        /*036c*/ 	.word	0x000000b0
        /*0370*/ 	.short	0x0100
        /*0372*/ 	.byte	0x08
	.zero		1


	//   ....[45]....
        /*0374*/ 	.word	0x00000520
        /*0378*/ 	.word	0x000000ff
        /*037c*/ 	.word	0x00000380
        /*0380*/ 	.short	0x0100
        /*0382*/ 	.byte	0x08
	.zero		1


	//   ....[46]....
        /*0384*/ 	.word	0x00000530
        /*0388*/ 	.word	0x000000ff
        /*038c*/ 	.word	0x000000b8
        /*0390*/ 	.short	0x0100
        /*0392*/ 	.byte	0x08
	.zero		1


	//   ....[47]....
        /*0394*/ 	.word	0x00000540
        /*0398*/ 	.word	0x000000ff
        /*039c*/ 	.word	0x00000388
        /*03a0*/ 	.short	0x0100
        /*03a2*/ 	.byte	0x08
	.zero		1


	//   ....[48]....
        /*03a4*/ 	.word	0x00000550
        /*03a8*/ 	.word	0x000000ff
        /*03ac*/ 	.word	0x000000c0
        /*03b0*/ 	.short	0x0100
        /*03b2*/ 	.byte	0x08
	.zero		1


	//   ....[49]....
        /*03b4*/ 	.word	0x00000560
        /*03b8*/ 	.word	0x000000ff
        /*03bc*/ 	.word	0x00000390
        /*03c0*/ 	.short	0x0100
        /*03c2*/ 	.byte	0x08
	.zero		1


	//   ....[50]....
        /*03c4*/ 	.word	0x00000570
        /*03c8*/ 	.word	0x000000ff
        /*03cc*/ 	.word	0x000000c8
        /*03d0*/ 	.short	0x0100
        /*03d2*/ 	.byte	0x08
	.zero		1


	//   ....[51]....
        /*03d4*/ 	.word	0x00000580
        /*03d8*/ 	.word	0x000000ff
        /*03dc*/ 	.word	0x00000398
        /*03e0*/ 	.short	0x0100
        /*03e2*/ 	.byte	0x08
	.zero		1


	//   ....[52]....
        /*03e4*/ 	.word	0x00000590
        /*03e8*/ 	.word	0x000000ff
        /*03ec*/ 	.word	0x000000d0
        /*03f0*/ 	.short	0x0100
        /*03f2*/ 	.byte	0x08
	.zero		1


	//   ....[53]....
        /*03f4*/ 	.word	0x000005a0
        /*03f8*/ 	.word	0x000000ff
        /*03fc*/ 	.word	0x000003a0
        /*0400*/ 	.short	0x0100
        /*0402*/ 	.byte	0x08
	.zero		1


	//   ....[54]....
        /*0404*/ 	.word	0x000005b0
        /*0408*/ 	.word	0x000000ff
        /*040c*/ 	.word	0x000000d8
        /*0410*/ 	.short	0x0100
        /*0412*/ 	.byte	0x08
	.zero		1


	//   ....[55]....
        /*0414*/ 	.word	0x000005c0
        /*0418*/ 	.word	0x000000ff
        /*041c*/ 	.word	0x000003a8
        /*0420*/ 	.short	0x0100
        /*0422*/ 	.byte	0x08
	.zero		1


	//   ....[56]....
        /*0424*/ 	.word	0x000005d0
        /*0428*/ 	.word	0x000000ff
        /*042c*/ 	.word	0x000000e0
        /*0430*/ 	.short	0x0100
        /*0432*/ 	.byte	0x08
	.zero		1


	//   ....[57]....
        /*0434*/ 	.word	0x000005e0
        /*0438*/ 	.word	0x000000ff
        /*043c*/ 	.word	0x000003b0
        /*0440*/ 	.short	0x0100
        /*0442*/ 	.byte	0x08
	.zero		1


	//   ....[58]....
        /*0444*/ 	.word	0x000005f0
        /*0448*/ 	.word	0x000000ff
        /*044c*/ 	.word	0x000000e8
        /*0450*/ 	.short	0x0100
        /*0452*/ 	.byte	0x08
	.zero		1


	//   ....[59]....
        /*0454*/ 	.word	0x00000600
        /*0458*/ 	.word	0x000000ff
        /*045c*/ 	.word	0x000003b8
        /*0460*/ 	.short	0x0100
        /*0462*/ 	.byte	0x08
	.zero		1


	//   ....[60]....
        /*0464*/ 	.word	0x00000610
        /*0468*/ 	.word	0x000000ff
        /*046c*/ 	.word	0x000000f0
        /*0470*/ 	.short	0x0100
        /*0472*/ 	.byte	0x08
	.zero		1


	//   ....[61]....
        /*0474*/ 	.word	0x00000620
        /*0478*/ 	.word	0x000000ff
        /*047c*/ 	.word	0x000003c0
        /*0480*/ 	.short	0x0100
        /*0482*/ 	.byte	0x08
	.zero		1


	//   ....[62]....
        /*0484*/ 	.word	0x00000630
        /*0488*/ 	.word	0x000000ff
        /*048c*/ 	.word	0x000000f8
        /*0490*/ 	.short	0x0100
        /*0492*/ 	.byte	0x08
	.zero		1


	//   ....[63]....
        /*0494*/ 	.word	0x00000640
        /*0498*/ 	.word	0x000000ff
        /*049c*/ 	.word	0x000003c8
        /*04a0*/ 	.short	0x0100
        /*04a2*/ 	.byte	0x08
	.zero		1


	//   ....[64]....
        /*04a4*/ 	.word	0x00000650
        /*04a8*/ 	.word	0x000000ff
        /*04ac*/ 	.word	0x00000100
        /*04b0*/ 	.short	0x0100
        /*04b2*/ 	.byte	0x08
	.zero		1


	//   ....[65]....
        /*04b4*/ 	.word	0x00000660
        /*04b8*/ 	.word	0x000000ff
        /*04bc*/ 	.word	0x000003d0
        /*04c0*/ 	.short	0x0100
        /*04c2*/ 	.byte	0x08
	.zero		1


	//   ....[66]....
        /*04c4*/ 	.word	0x00000670
        /*04c8*/ 	.word	0x000000ff
        /*04cc*/ 	.word	0x00000108
        /*04d0*/ 	.short	0x0100
        /*04d2*/ 	.byte	0x08
	.zero		1


	//   ....[67]....
        /*04d4*/ 	.word	0x00000680
        /*04d8*/ 	.word	0x000000ff
        /*04dc*/ 	.word	0x000003d8
        /*04e0*/ 	.short	0x0100
        /*04e2*/ 	.byte	0x08
	.zero		1


	//   ....[68]....
        /*04e4*/ 	.word	0x00000690
        /*04e8*/ 	.word	0x000000ff
        /*04ec*/ 	.word	0x00000110
        /*04f0*/ 	.short	0x0100
        /*04f2*/ 	.byte	0x08
	.zero		1


	//   ....[69]....
        /*04f4*/ 	.word	0x000006a0
        /*04f8*/ 	.word	0x000000ff
        /*04fc*/ 	.word	0x000003e0
        /*0500*/ 	.short	0x0100
        /*0502*/ 	.byte	0x08
	.zero		1


	//   ....[70]....
        /*0504*/ 	.word	0x000006b0
        /*0508*/ 	.word	0x000000ff
        /*050c*/ 	.word	0x00000118
        /*0510*/ 	.short	0x0100
        /*0512*/ 	.byte	0x08
	.zero		1


	//   ....[71]....
        /*0514*/ 	.word	0x000006c0
        /*0518*/ 	.word	0x000000ff
        /*051c*/ 	.word	0x000003e8
        /*0520*/ 	.short	0x0100
        /*0522*/ 	.byte	0x08
	.zero		1


	//   ....[72]....
        /*0524*/ 	.word	0x000006d0
        /*0528*/ 	.word	0x000000ff
        /*052c*/ 	.word	0x00000120
        /*0530*/ 	.short	0x0100
        /*0532*/ 	.byte	0x08
	.zero		1


	//   ....[73]....
        /*0534*/ 	.word	0x000006e0
        /*0538*/ 	.word	0x000000ff
        /*053c*/ 	.word	0x000003f0
        /*0540*/ 	.short	0x0100
        /*0542*/ 	.byte	0x08
	.zero		1


	//   ....[74]....
        /*0544*/ 	.word	0x000006f0
        /*0548*/ 	.word	0x000000ff
        /*054c*/ 	.word	0x00000128
        /*0550*/ 	.short	0x0100
        /*0552*/ 	.byte	0x08
	.zero		1


	//   ....[75]....
        /*0554*/ 	.word	0x00000700
        /*0558*/ 	.word	0x000000ff
        /*055c*/ 	.word	0x000003f8
        /*0560*/ 	.short	0x0100
        /*0562*/ 	.byte	0x08
	.zero		1


	//   ....[76]....
        /*0564*/ 	.word	0x00000710
        /*0568*/ 	.word	0x000000ff
        /*056c*/ 	.word	0x00000130
        /*0570*/ 	.short	0x0100
        /*0572*/ 	.byte	0x08
	.zero		1


	//   ....[77]....
        /*0574*/ 	.word	0x00000720
        /*0578*/ 	.word	0x000000ff
        /*057c*/ 	.word	0x00000400
        /*0580*/ 	.short	0x0100
        /*0582*/ 	.byte	0x08
	.zero		1


	//   ....[78]....
        /*0584*/ 	.word	0x00000730
        /*0588*/ 	.word	0x000000ff
        /*058c*/ 	.word	0x00000138
        /*0590*/ 	.short	0x0100
        /*0592*/ 	.byte	0x08
	.zero		1


	//   ....[79]....
        /*0594*/ 	.word	0x00000740
        /*0598*/ 	.word	0x000000ff
        /*059c*/ 	.word	0x00000408
        /*05a0*/ 	.short	0x0100
        /*05a2*/ 	.byte	0x08
	.zero		1


	//   ....[80]....
        /*05a4*/ 	.word	0x00000750
        /*05a8*/ 	.word	0x000000ff
        /*05ac*/ 	.word	0x00000140
        /*05b0*/ 	.short	0x0100
        /*05b2*/ 	.byte	0x08
	.zero		1


	//   ....[81]....
        /*05b4*/ 	.word	0x00000760
        /*05b8*/ 	.word	0x000000ff
        /*05bc*/ 	.word	0x00000410
        /*05c0*/ 	.short	0x0100
        /*05c2*/ 	.byte	0x08
	.zero		1


	//   ....[82]....
        /*05c4*/ 	.word	0x00000770
        /*05c8*/ 	.word	0x000000ff
        /*05cc*/ 	.word	0x00000148
        /*05d0*/ 	.short	0x0100
        /*05d2*/ 	.byte	0x08
	.zero		1


	//   ....[83]....
        /*05d4*/ 	.word	0x00000780
        /*05d8*/ 	.word	0x000000ff
        /*05dc*/ 	.word	0x00000418
        /*05e0*/ 	.short	0x0100
        /*05e2*/ 	.byte	0x08
	.zero		1


	//   ....[84]....
        /*05e4*/ 	.word	0x00000790
        /*05e8*/ 	.word	0x000000ff
        /*05ec*/ 	.word	0x00000150
        /*05f0*/ 	.short	0x0100
        /*05f2*/ 	.byte	0x08
	.zero		1


	//   ....[85]....
        /*05f4*/ 	.word	0x000007a0
        /*05f8*/ 	.word	0x000000ff
        /*05fc*/ 	.word	0x00000420
        /*0600*/ 	.short	0x0100
        /*0602*/ 	.byte	0x08
	.zero		1


	//   ....[86]....
        /*0604*/ 	.word	0x000007b0
        /*0608*/ 	.word	0x000000ff
        /*060c*/ 	.word	0x00000158
        /*0610*/ 	.short	0x0100
        /*0612*/ 	.byte	0x08
	.zero		1


	//   ....[87]....
        /*0614*/ 	.word	0x000007c0
        /*0618*/ 	.word	0x000000ff
        /*061c*/ 	.word	0x00000428
        /*0620*/ 	.short	0x0100
        /*0622*/ 	.byte	0x08
	.zero		1


	//   ....[88]....
        /*0624*/ 	.word	0x000007d0
        /*0628*/ 	.word	0x000000ff
        /*062c*/ 	.word	0x00000160
        /*0630*/ 	.short	0x0100
        /*0632*/ 	.byte	0x08
	.zero		1


	//   ....[89]....
        /*0634*/ 	.word	0x000007e0
        /*0638*/ 	.word	0x000000ff
        /*063c*/ 	.word	0x00000430
        /*0640*/ 	.short	0x0100
        /*0642*/ 	.byte	0x08
	.zero		1


	//   ....[90]....
        /*0644*/ 	.word	0x000007f0
        /*0648*/ 	.word	0x000000ff
        /*064c*/ 	.word	0x00000168
        /*0650*/ 	.short	0x0100
        /*0652*/ 	.byte	0x08
	.zero		1


	//   ....[91]....
        /*0654*/ 	.word	0x00000800
        /*0658*/ 	.word	0x000000ff
        /*065c*/ 	.word	0x00000438
        /*0660*/ 	.short	0x0100
        /*0662*/ 	.byte	0x08
	.zero		1


	//   ....[92]....
        /*0664*/ 	.word	0x00000810
        /*0668*/ 	.word	0x000000ff
        /*066c*/ 	.word	0x00000170
        /*0670*/ 	.short	0x0100
        /*0672*/ 	.byte	0x08
	.zero		1


	//   ....[93]....
        /*0674*/ 	.word	0x00000820
        /*0678*/ 	.word	0x000000ff
        /*067c*/ 	.word	0x00000440
        /*0680*/ 	.short	0x0100
        /*0682*/ 	.byte	0x08
	.zero		1


	//   ....[94]....
        /*0684*/ 	.word	0x00000830
        /*0688*/ 	.word	0x000000ff
        /*068c*/ 	.word	0x00000178
        /*0690*/ 	.short	0x0100
        /*0692*/ 	.byte	0x08
	.zero		1


	//   ....[95]....
        /*0694*/ 	.word	0x00000840
        /*0698*/ 	.word	0x000000ff
        /*069c*/ 	.word	0x00000448
        /*06a0*/ 	.short	0x0100
        /*06a2*/ 	.byte	0x08
	.zero		1


	//   ....[96]....
        /*06a4*/ 	.word	0x00000850
        /*06a8*/ 	.word	0x000000ff
        /*06ac*/ 	.word	0x00000180
        /*06b0*/ 	.short	0x0100
        /*06b2*/ 	.byte	0x08
	.zero		1


	//   ....[97]....
        /*06b4*/ 	.word	0x00000860
        /*06b8*/ 	.word	0x000000ff
        /*06bc*/ 	.word	0x00000450
        /*06c0*/ 	.short	0x0100
        /*06c2*/ 	.byte	0x08
	.zero		1


	//   ....[98]....
        /*06c4*/ 	.word	0x00000870
        /*06c8*/ 	.word	0x000000ff
        /*06cc*/ 	.word	0x00000188
        /*06d0*/ 	.short	0x0100
        /*06d2*/ 	.byte	0x08
	.zero		1


	//   ....[99]....
        /*06d4*/ 	.word	0x00000880
        /*06d8*/ 	.word	0x000000ff
        /*06dc*/ 	.word	0x00000458
        /*06e0*/ 	.short	0x0100
        /*06e2*/ 	.byte	0x08
	.zero		1


	//   ....[100]....
        /*06e4*/ 	.word	0x00000890
        /*06e8*/ 	.word	0x000000ff
        /*06ec*/ 	.word	0x00000190
        /*06f0*/ 	.short	0x0100
        /*06f2*/ 	.byte	0x08
	.zero		1


	//   ....[101]....
        /*06f4*/ 	.word	0x000008a0
        /*06f8*/ 	.word	0x000000ff
        /*06fc*/ 	.word	0x00000460
        /*0700*/ 	.short	0x0100
        /*0702*/ 	.byte	0x08
	.zero		1


	//   ....[102]....
        /*0704*/ 	.word	0x000008b0
        /*0708*/ 	.word	0x000000ff
        /*070c*/ 	.word	0x00000198
        /*0710*/ 	.short	0x0100
        /*0712*/ 	.byte	0x08
	.zero		1


	//   ....[103]....
        /*0714*/ 	.word	0x000008c0
        /*0718*/ 	.word	0x000000ff
        /*071c*/ 	.word	0x00000468
        /*0720*/ 	.short	0x0100
        /*0722*/ 	.byte	0x08
	.zero		1


	//   ....[104]....
        /*0724*/ 	.word	0x000008d0
        /*0728*/ 	.word	0x000000ff
        /*072c*/ 	.word	0x000001a0
        /*0730*/ 	.short	0x0100
        /*0732*/ 	.byte	0x08
	.zero		1


	//   ....[105]....
        /*0734*/ 	.word	0x000008e0
        /*0738*/ 	.word	0x000000ff
        /*073c*/ 	.word	0x00000470
        /*0740*/ 	.short	0x0100
        /*0742*/ 	.byte	0x08
	.zero		1


	//   ....[106]....
        /*0744*/ 	.word	0x000008f0
        /*0748*/ 	.word	0x000000ff
        /*074c*/ 	.word	0x000001a8
        /*0750*/ 	.short	0x0100
        /*0752*/ 	.byte	0x08
	.zero		1


	//   ....[107]....
        /*0754*/ 	.word	0x00000900
        /*0758*/ 	.word	0x000000ff
        /*075c*/ 	.word	0x00000478
        /*0760*/ 	.short	0x0100
        /*0762*/ 	.byte	0x08
	.zero		1


	//   ....[108]....
        /*0764*/ 	.word	0x00000910
        /*0768*/ 	.word	0x000000ff
        /*076c*/ 	.word	0x000001b0
        /*0770*/ 	.short	0x0100
        /*0772*/ 	.byte	0x08
	.zero		1


	//   ....[109]....
        /*0774*/ 	.word	0x00000920
        /*0778*/ 	.word	0x000000ff
        /*077c*/ 	.word	0x00000480
        /*0780*/ 	.short	0x0100
        /*0782*/ 	.byte	0x08
	.zero		1


	//   ....[110]....
        /*0784*/ 	.word	0x00000930
        /*0788*/ 	.word	0x000000ff
        /*078c*/ 	.word	0x000001b8
        /*0790*/ 	.short	0x0100
        /*0792*/ 	.byte	0x08
	.zero		1


	//   ....[111]....
        /*0794*/ 	.word	0x00000940
        /*0798*/ 	.word	0x000000ff
        /*079c*/ 	.word	0x00000488
        /*07a0*/ 	.short	0x0100
        /*07a2*/ 	.byte	0x08
	.zero		1


	//   ....[112]....
        /*07a4*/ 	.word	0x00000950
        /*07a8*/ 	.word	0x000000ff
        /*07ac*/ 	.word	0x000001c0
        /*07b0*/ 	.short	0x0100
        /*07b2*/ 	.byte	0x08
	.zero		1


	//   ....[113]....
        /*07b4*/ 	.word	0x00000960
        /*07b8*/ 	.word	0x000000ff
        /*07bc*/ 	.word	0x00000490
        /*07c0*/ 	.short	0x0100
        /*07c2*/ 	.byte	0x08
	.zero		1


	//   ....[114]....
        /*07c4*/ 	.word	0x00000970
        /*07c8*/ 	.word	0x000000ff
        /*07cc*/ 	.word	0x000001c8
        /*07d0*/ 	.short	0x0100
        /*07d2*/ 	.byte	0x08
	.zero		1


	//   ....[115]....
        /*07d4*/ 	.word	0x00000980
        /*07d8*/ 	.word	0x000000ff
        /*07dc*/ 	.word	0x00000498
        /*07e0*/ 	.short	0x0100
        /*07e2*/ 	.byte	0x08
	.zero		1


	//   ....[116]....
        /*07e4*/ 	.word	0x00000990
        /*07e8*/ 	.word	0x000000ff
        /*07ec*/ 	.word	0x000001d0
        /*07f0*/ 	.short	0x0100
        /*07f2*/ 	.byte	0x08
	.zero		1


	//   ....[117]....
        /*07f4*/ 	.word	0x000009a0
        /*07f8*/ 	.word	0x000000ff
        /*07fc*/ 	.word	0x000004a0
        /*0800*/ 	.short	0x0100
        /*0802*/ 	.byte	0x08
	.zero		1


	//   ....[118]....
        /*0804*/ 	.word	0x000009b0
        /*0808*/ 	.word	0x000000ff
        /*080c*/ 	.word	0x000001d8
        /*0810*/ 	.short	0x0100
        /*0812*/ 	.byte	0x08
	.zero		1


	//   ....[119]....
        /*0814*/ 	.word	0x000009c0
        /*0818*/ 	.word	0x000000ff
        /*081c*/ 	.word	0x000004a8
        /*0820*/ 	.short	0x0100
        /*0822*/ 	.byte	0x08
	.zero		1


	//   ....[120]....
        /*0824*/ 	.word	0x000009d0
        /*0828*/ 	.word	0x000000ff
        /*082c*/ 	.word	0x000001e0
        /*0830*/ 	.short	0x0100
        /*0832*/ 	.byte	0x08
	.zero		1


	//   ....[121]....
        /*0834*/ 	.word	0x000009e0
        /*0838*/ 	.word	0x000000ff
        /*083c*/ 	.word	0x000004b0
        /*0840*/ 	.short	0x0100
        /*0842*/ 	.byte	0x08
	.zero		1


	//   ....[122]....
        /*0844*/ 	.word	0x000009f0
        /*0848*/ 	.word	0x000000ff
        /*084c*/ 	.word	0x000001e8
        /*0850*/ 	.short	0x0100
        /*0852*/ 	.byte	0x08
	.zero		1


	//   ....[123]....
        /*0854*/ 	.word	0x00000a00
        /*0858*/ 	.word	0x000000ff
        /*085c*/ 	.word	0x000004b8
        /*0860*/ 	.short	0x0100
        /*0862*/ 	.byte	0x08
	.zero		1


	//   ....[124]....
        /*0864*/ 	.word	0x00000a10
        /*0868*/ 	.word	0x000000ff
        /*086c*/ 	.word	0x000001f0
        /*0870*/ 	.short	0x0100
        /*0872*/ 	.byte	0x08
	.zero		1


	//   ....[125]....
        /*0874*/ 	.word	0x00000a20
        /*0878*/ 	.word	0x000000ff
        /*087c*/ 	.word	0x000004c0
        /*0880*/ 	.short	0x0100
        /*0882*/ 	.byte	0x08
	.zero		1


	//   ....[126]....
        /*0884*/ 	.word	0x00000a30
        /*0888*/ 	.word	0x000000ff
        /*088c*/ 	.word	0x000001f8
        /*0890*/ 	.short	0x0100
        /*0892*/ 	.byte	0x08
	.zero		1


	//   ....[127]....
        /*0894*/ 	.word	0x00000a40
        /*0898*/ 	.word	0x000000ff
        /*089c*/ 	.word	0x000004c8
        /*08a0*/ 	.short	0x0100
        /*08a2*/ 	.byte	0x08
	.zero		1


	//   ....[128]....
        /*08a4*/ 	.word	0x00000a50
        /*08a8*/ 	.word	0x000000ff
        /*08ac*/ 	.word	0x00000200
        /*08b0*/ 	.short	0x0100
        /*08b2*/ 	.byte	0x08
	.zero		1


	//   ....[129]....
        /*08b4*/ 	.word	0x00000a60
        /*08b8*/ 	.word	0x000000ff
        /*08bc*/ 	.word	0x000004d0
        /*08c0*/ 	.short	0x0100
        /*08c2*/ 	.byte	0x08
	.zero		1


	//   ....[130]....
        /*08c4*/ 	.word	0x00000a70
        /*08c8*/ 	.word	0x000000ff
        /*08cc*/ 	.word	0x00000208
        /*08d0*/ 	.short	0x0100
        /*08d2*/ 	.byte	0x08
	.zero		1


	//   ....[131]....
        /*08d4*/ 	.word	0x00000a80
        /*08d8*/ 	.word	0x000000ff
        /*08dc*/ 	.word	0x000004d8
        /*08e0*/ 	.short	0x0100
        /*08e2*/ 	.byte	0x08
	.zero		1


	//   ....[132]....
        /*08e4*/ 	.word	0x00000a90
        /*08e8*/ 	.word	0x000000ff
        /*08ec*/ 	.word	0x00000210
        /*08f0*/ 	.short	0x0100
        /*08f2*/ 	.byte	0x08
	.zero		1


	//   ....[133]....
        /*08f4*/ 	.word	0x00000aa0
        /*08f8*/ 	.word	0x000000ff
        /*08fc*/ 	.word	0x000004e0
        /*0900*/ 	.short	0x0100
        /*0902*/ 	.byte	0x08
	.zero		1


	//   ....[134]....
        /*0904*/ 	.word	0x00000ab0
        /*0908*/ 	.word	0x000000ff
        /*090c*/ 	.word	0x00000218
        /*0910*/ 	.short	0x0100
        /*0912*/ 	.byte	0x08
	.zero		1


	//   ....[135]....
        /*0914*/ 	.word	0x00000ac0
        /*0918*/ 	.word	0x000000ff
        /*091c*/ 	.word	0x000004e8
        /*0920*/ 	.short	0x0100
        /*0922*/ 	.byte	0x08
	.zero		1


	//   ....[136]....
        /*0924*/ 	.word	0x00000ad0
        /*0928*/ 	.word	0x000000ff
        /*092c*/ 	.word	0x00000220
        /*0930*/ 	.short	0x0100
        /*0932*/ 	.byte	0x08
	.zero		1


	//   ....[137]....
        /*0934*/ 	.word	0x00000ae0
        /*0938*/ 	.word	0x000000ff
        /*093c*/ 	.word	0x000004f0
        /*0940*/ 	.short	0x0100
        /*0942*/ 	.byte	0x08
	.zero		1


	//   ....[138]....
        /*0944*/ 	.word	0x00000af0
        /*0948*/ 	.word	0x000000ff
        /*094c*/ 	.word	0x00000228
        /*0950*/ 	.short	0x0100
        /*0952*/ 	.byte	0x08
	.zero		1


	//   ....[139]....
        /*0954*/ 	.word	0x00000b00
        /*0958*/ 	.word	0x000000ff
        /*095c*/ 	.word	0x000004f8
        /*0960*/ 	.short	0x0100
        /*0962*/ 	.byte	0x08
	.zero		1


	//   ....[140]....
        /*0964*/ 	.word	0x00000b10
        /*0968*/ 	.word	0x000000ff
        /*096c*/ 	.word	0x00000230
        /*0970*/ 	.short	0x0100
        /*0972*/ 	.byte	0x08
	.zero		1


	//   ....[141]....
        /*0974*/ 	.word	0x00000b20
        /*0978*/ 	.word	0x000000ff
        /*097c*/ 	.word	0x00000500
        /*0980*/ 	.short	0x0100
        /*0982*/ 	.byte	0x08
	.zero		1


	//   ....[142]....
        /*0984*/ 	.word	0x00000b30
        /*0988*/ 	.word	0x000000ff
        /*098c*/ 	.word	0x00000238
        /*0990*/ 	.short	0x0100
        /*0992*/ 	.byte	0x08
	.zero		1


	//   ....[143]....
        /*0994*/ 	.word	0x00000b40
        /*0998*/ 	.word	0x000000ff
        /*099c*/ 	.word	0x00000508
        /*09a0*/ 	.short	0x0100
        /*09a2*/ 	.byte	0x08
	.zero		1


	//   ....[144]....
        /*09a4*/ 	.word	0x00000b50
        /*09a8*/ 	.word	0x000000ff
        /*09ac*/ 	.word	0x00000240
        /*09b0*/ 	.short	0x0100
        /*09b2*/ 	.byte	0x08
	.zero		1


	//   ....[145]....
        /*09b4*/ 	.word	0x00000b60
        /*09b8*/ 	.word	0x000000ff
        /*09bc*/ 	.word	0x00000510
        /*09c0*/ 	.short	0x0100
        /*09c2*/ 	.byte	0x08
	.zero		1


	//   ....[146]....
        /*09c4*/ 	.word	0x00000b70
        /*09c8*/ 	.word	0x000000ff
        /*09cc*/ 	.word	0x00000248
        /*09d0*/ 	.short	0x0100
        /*09d2*/ 	.byte	0x08
	.zero		1


	//   ....[147]....
        /*09d4*/ 	.word	0x00000b80
        /*09d8*/ 	.word	0x000000ff
        /*09dc*/ 	.word	0x00000518
        /*09e0*/ 	.short	0x0100
        /*09e2*/ 	.byte	0x08
	.zero		1


	//   ....[148]....
        /*09e4*/ 	.word	0x00000b90
        /*09e8*/ 	.word	0x000000ff
        /*09ec*/ 	.word	0x00000250
        /*09f0*/ 	.short	0x0100
        /*09f2*/ 	.byte	0x08
	.zero		1


	//   ....[149]....
        /*09f4*/ 	.word	0x00000ba0
        /*09f8*/ 	.word	0x000000ff
        /*09fc*/ 	.word	0x00000520
        /*0a00*/ 	.short	0x0100
        /*0a02*/ 	.byte	0x08
	.zero		1


	//   ....[150]....
        /*0a04*/ 	.word	0x00000bb0
        /*0a08*/ 	.word	0x000000ff
        /*0a0c*/ 	.word	0x00000258
        /*0a10*/ 	.short	0x0100
        /*0a12*/ 	.byte	0x08
	.zero		1


	//   ....[151]....
        /*0a14*/ 	.word	0x00000bc0
        /*0a18*/ 	.word	0x000000ff
        /*0a1c*/ 	.word	0x00000528
        /*0a20*/ 	.short	0x0100
        /*0a22*/ 	.byte	0x08
	.zero		1


	//   ....[152]....
        /*0a24*/ 	.word	0x00000bd0
        /*0a28*/ 	.word	0x000000ff
        /*0a2c*/ 	.word	0x00000260
        /*0a30*/ 	.short	0x0100
        /*0a32*/ 	.byte	0x08
	.zero		1


	//   ....[153]....
        /*0a34*/ 	.word	0x00000be0
        /*0a38*/ 	.word	0x000000ff
        /*0a3c*/ 	.word	0x00000530
        /*0a40*/ 	.short	0x0100
        /*0a42*/ 	.byte	0x08
	.zero		1


	//   ....[154]....
        /*0a44*/ 	.word	0x00000bf0
        /*0a48*/ 	.word	0x000000ff
        /*0a4c*/ 	.word	0x00000268
        /*0a50*/ 	.short	0x0100
        /*0a52*/ 	.byte	0x08
	.zero		1


	//   ....[155]....
        /*0a54*/ 	.word	0x00000c00
        /*0a58*/ 	.word	0x000000ff
        /*0a5c*/ 	.word	0x00000538
        /*0a60*/ 	.short	0x0100
        /*0a62*/ 	.byte	0x08
	.zero		1


	//   ....[156]....
        /*0a64*/ 	.word	0x00000c10
        /*0a68*/ 	.word	0x000000ff
        /*0a6c*/ 	.word	0x00000270
        /*0a70*/ 	.short	0x0100
        /*0a72*/ 	.byte	0x08
	.zero		1


	//   ....[157]....
        /*0a74*/ 	.word	0x00000c20
        /*0a78*/ 	.word	0x000000ff
        /*0a7c*/ 	.word	0x00000540
        /*0a80*/ 	.short	0x0100
        /*0a82*/ 	.byte	0x08
	.zero		1


	//   ....[158]....
        /*0a84*/ 	.word	0x00000c30
        /*0a88*/ 	.word	0x000000ff
        /*0a8c*/ 	.word	0x00000278
        /*0a90*/ 	.short	0x0100
        /*0a92*/ 	.byte	0x08
	.zero		1


	//   ....[159]....
        /*0a94*/ 	.word	0x00000c40
        /*0a98*/ 	.word	0x000000ff
        /*0a9c*/ 	.word	0x00000548
        /*0aa0*/ 	.short	0x0100
        /*0aa2*/ 	.byte	0x08
	.zero		1


	//   ....[160]....
        /*0aa4*/ 	.word	0x00000c50
        /*0aa8*/ 	.word	0x000000ff
        /*0aac*/ 	.word	0x00000280
        /*0ab0*/ 	.short	0x0100
        /*0ab2*/ 	.byte	0x08
	.zero		1


	//   ....[161]....
        /*0ab4*/ 	.word	0x00000c60
        /*0ab8*/ 	.word	0x000000ff
        /*0abc*/ 	.word	0x00000550
        /*0ac0*/ 	.short	0x0100
        /*0ac2*/ 	.byte	0x08
	.zero		1


	//   ....[162]....
        /*0ac4*/ 	.word	0x00000c70
        /*0ac8*/ 	.word	0x000000ff
        /*0acc*/ 	.word	0x00000288
        /*0ad0*/ 	.short	0x0100
        /*0ad2*/ 	.byte	0x08
	.zero		1


	//   ....[163]....
        /*0ad4*/ 	.word	0x00000c80
        /*0ad8*/ 	.word	0x000000ff
        /*0adc*/ 	.word	0x00000558
        /*0ae0*/ 	.short	0x0100
        /*0ae2*/ 	.byte	0x08
	.zero		1


	//   ....[164]....
        /*0ae4*/ 	.word	0x00000c90
        /*0ae8*/ 	.word	0x000000ff
        /*0aec*/ 	.word	0x00000290
        /*0af0*/ 	.short	0x0100
        /*0af2*/ 	.byte	0x08
	.zero		1


	//   ....[165]....
        /*0af4*/ 	.word	0x00000ca0
        /*0af8*/ 	.word	0x000000ff
        /*0afc*/ 	.word	0x00000560
        /*0b00*/ 	.short	0x0100
        /*0b02*/ 	.byte	0x08
	.zero		1


	//   ....[166]....
        /*0b04*/ 	.word	0x00000cb0
        /*0b08*/ 	.word	0x000000ff
        /*0b0c*/ 	.word	0x00000298
        /*0b10*/ 	.short	0x0100
        /*0b12*/ 	.byte	0x08
	.zero		1


	//   ....[167]....
        /*0b14*/ 	.word	0x00000cc0
        /*0b18*/ 	.word	0x000000ff
        /*0b1c*/ 	.word	0x00000568
        /*0b20*/ 	.short	0x0100
        /*0b22*/ 	.byte	0x08
	.zero		1


	//   ....[168]....
        /*0b24*/ 	.word	0x00000cd0
        /*0b28*/ 	.word	0x000000ff
        /*0b2c*/ 	.word	0x000002a0
        /*0b30*/ 	.short	0x0100
        /*0b32*/ 	.byte	0x08
	.zero		1


	//   ....[169]....
        /*0b34*/ 	.word	0x00000ce0
        /*0b38*/ 	.word	0x000000ff
        /*0b3c*/ 	.word	0x00000570
        /*0b40*/ 	.short	0x0100
        /*0b42*/ 	.byte	0x08
	.zero		1


	//   ....[170]....
        /*0b44*/ 	.word	0x00000cf0
        /*0b48*/ 	.word	0x000000ff
        /*0b4c*/ 	.word	0x000002a8
        /*0b50*/ 	.short	0x0100
        /*0b52*/ 	.byte	0x08
	.zero		1


	//   ....[171]....
        /*0b54*/ 	.word	0x00000d00
        /*0b58*/ 	.word	0x000000ff
        /*0b5c*/ 	.word	0x00000578
        /*0b60*/ 	.short	0x0100
        /*0b62*/ 	.byte	0x08
	.zero		1


	//   ....[172]....
        /*0b64*/ 	.word	0x00000d10
        /*0b68*/ 	.word	0x000000ff
        /*0b6c*/ 	.word	0x000002b0
        /*0b70*/ 	.short	0x0100
        /*0b72*/ 	.byte	0x08
	.zero		1


	//   ....[173]....
        /*0b74*/ 	.word	0x00000d20
        /*0b78*/ 	.word	0x000000ff
        /*0b7c*/ 	.word	0x00000580
        /*0b80*/ 	.short	0x0100
        /*0b82*/ 	.byte	0x08
	.zero		1


	//   ....[174]....
        /*0b84*/ 	.word	0x00000d30
        /*0b88*/ 	.word	0x000000ff
        /*0b8c*/ 	.word	0x000002b8
        /*0b90*/ 	.short	0x0100
        /*0b92*/ 	.byte	0x08
	.zero		1


	//   ....[175]....
        /*0b94*/ 	.word	0x00000d40
        /*0b98*/ 	.word	0x000000ff
        /*0b9c*/ 	.word	0x00000588
        /*0ba0*/ 	.short	0x0100
        /*0ba2*/ 	.byte	0x08
	.zero		1


	//   ....[176]....
        /*0ba4*/ 	.word	0x00000d50
        /*0ba8*/ 	.word	0x000000ff
        /*0bac*/ 	.word	0x000002c0
        /*0bb0*/ 	.short	0x0100
        /*0bb2*/ 	.byte	0x08
	.zero		1


	//   ....[177]....
        /*0bb4*/ 	.word	0x00000d60
        /*0bb8*/ 	.word	0x000000ff
        /*0bbc*/ 	.word	0x00000590
        /*0bc0*/ 	.short	0x0100
        /*0bc2*/ 	.byte	0x08
	.zero		1


	//   ....[178]....
        /*0bc4*/ 	.word	0x00000d70
        /*0bc8*/ 	.word	0x000000ff
        /*0bcc*/ 	.word	0x000002c8
        /*0bd0*/ 	.short	0x0100
        /*0bd2*/ 	.byte	0x08
	.zero		1


	//   ....[179]....
        /*0bd4*/ 	.word	0x00000d80
        /*0bd8*/ 	.word	0x000000ff
        /*0bdc*/ 	.word	0x00000598
        /*0be0*/ 	.short	0x0100
        /*0be2*/ 	.byte	0x08
	.zero		1


	//   ....[180]....
        /*0be4*/ 	.word	0x000012e0
        /*0be8*/ 	.word	0x000000ff
        /*0bec*/ 	.word	0x000005d0
        /*0bf0*/ 	.short	0x0100
        /*0bf2*/ 	.byte	0x08
	.zero		1


	//   ....[181]....
        /*0bf4*/ 	.word	0x00001380
        /*0bf8*/ 	.word	0x000000ff
        /*0bfc*/ 	.word	0x000005d8
        /*0c00*/ 	.short	0x0100
        /*0c02*/ 	.byte	0x08
	.zero		1


	//   ....[182]....
        /*0c04*/ 	.word	0x000013c0
        /*0c08*/ 	.word	0x000000ff
        /*0c0c*/ 	.word	0x000005b0
        /*0c10*/ 	.short	0x0100
        /*0c12*/ 	.byte	0x09
	.zero		1


	//   ....[183]....
        /*0c14*/ 	.word	0x000013d0
        /*0c18*/ 	.word	0x000000ff
        /*0c1c*/ 	.word	0x000005b8
        /*0c20*/ 	.short	0x0100
        /*0c22*/ 	.byte	0x09
	.zero		1


	//   ....[184]....
        /*0c24*/ 	.word	0x000013e0
        /*0c28*/ 	.word	0x000000ff
        /*0c2c*/ 	.word	0x000005c0
        /*0c30*/ 	.short	0x0100
        /*0c32*/ 	.byte	0x09
	.zero		1


	//   ....[185]....
        /*0c34*/ 	.word	0x000013f0
        /*0c38*/ 	.word	0x000000ff
        /*0c3c*/ 	.word	0x000005c8
        /*0c40*/ 	.short	0x0100
        /*0c42*/ 	.byte	0x09
	.zero		1


	//   ....[186]....
        /*0c44*/ 	.word	0x000022f0
        /*0c48*/ 	.word	0x000000ff
        /*0c4c*/ 	.word	0xfffffff8
        /*0c50*/ 	.short	0x010a
        /*0c52*/ 	.byte	0x30
	.zero		1


	//   ....[187]....
        /*0c54*/ 	.word	0x000024b0
        /*0c58*/ 	.word	0x00000003
        /*0c5c*/ 	.word	0x00000000
        /*0c60*/ 	.short	0x010a
        /*0c62*/ 	.byte	0x3f
	.zero		1


	//   ....[188]....
        /*0c64*/ 	.word	0x000024f0
        /*0c68*/ 	.word	0x00000003
        /*0c6c*/ 	.word	0x00000000
        /*0c70*/ 	.short	0x010a
        /*0c72*/ 	.byte	0x3f
	.zero		1


	//   ....[189]....
        /*0c74*/ 	.word	0x00002680
        /*0c78*/ 	.word	0x000000ff
        /*0c7c*/ 	.word	0x00000000
        /*0c80*/ 	.short	0x010a
        /*0c82*/ 	.byte	0x04
	.zero		1


	//   ....[190]....
        /*0c84*/ 	.word	0x000026c0
        /*0c88*/ 	.word	0x000000ff
        /*0c8c*/ 	.word	0x00000000
        /*0c90*/ 	.short	0x010a
        /*0c92*/ 	.byte	0x04
	.zero		1


	//   ....[191]....
        /*0c94*/ 	.word	0x000027b0
        /*0c98*/ 	.word	0x00000004
        /*0c9c*/ 	.word	0x00000000
        /*0ca0*/ 	.short	0x0101
        /*0ca2*/ 	.byte	0x3f
	.zero		1


	//   ....[192]....
        /*0ca4*/ 	.word	0x000028c0
        /*0ca8*/ 	.word	0x00000003
        /*0cac*/ 	.word	0x00000000
        /*0cb0*/ 	.short	0x0101
        /*0cb2*/ 	.byte	0x2d
	.zero		1


	//   ....[193]....
        /*0cb4*/ 	.word	0x000029e0
        /*0cb8*/ 	.word	0x00000000
        /*0cbc*/ 	.word	0x00000000
        /*0cc0*/ 	.short	0x0101
        /*0cc2*/ 	.byte	0x3f
	.zero		1


	//   ....[194]....
        /*0cc4*/ 	.word	0x00002a60
        /*0cc8*/ 	.word	0x000000ff
        /*0ccc*/ 	.word	0x00000008
        /*0cd0*/ 	.short	0x010a
        /*0cd2*/ 	.byte	0x30
	.zero		1


	//   ....[195]....
        /*0cd4*/ 	.word	0x00003800
        /*0cd8*/ 	.word	0x00000000
        /*0cdc*/ 	.word	0x00000000
        /*0ce0*/ 	.short	0x0101
        /*0ce2*/ 	.byte	0x2d
	.zero		1


	//   ....[196]....
        /*0ce4*/ 	.word	0x00004110
        /*0ce8*/ 	.word	0x0000000d
        /*0cec*/ 	.word	0x000002d0
        /*0cf0*/ 	.short	0x010a
        /*0cf2*/ 	.byte	0x3f
	.zero		1


	//   ....[197]....
        /*0cf4*/ 	.word	0x000044d0
        /*0cf8*/ 	.word	0x0000000c
        /*0cfc*/ 	.word	0x000005d8
        /*0d00*/ 	.short	0x0101
        /*0d02*/ 	.byte	0x3f
	.zero		1


	//   ....[198]....
        /*0d04*/ 	.word	0x00004c40
        /*0d08*/ 	.word	0x00000005
        /*0d0c*/ 	.word	0x00000000
        /*0d10*/ 	.short	0x010a
        /*0d12*/ 	.byte	0x3f
	.zero		1


	//   ....[199]....
        /*0d14*/ 	.word	0x00004cc0
        /*0d18*/ 	.word	0x00000008
        /*0d1c*/ 	.word	0x00000000
        /*0d20*/ 	.short	0x010a
        /*0d22*/ 	.byte	0x3f
	.zero		1


	//   ....[200]....
        /*0d24*/ 	.word	0x00004d80
        /*0d28*/ 	.word	0x00000003
        /*0d2c*/ 	.word	0xfffffff8
        /*0d30*/ 	.short	0x010a
        /*0d32*/ 	.byte	0x3f
	.zero		1


	//   ....[201]....
        /*0d34*/ 	.word	0x00004dd0
        /*0d38*/ 	.word	0x00000003
        /*0d3c*/ 	.word	0x00000000
        /*0d40*/ 	.short	0x010a
        /*0d42*/ 	.byte	0x3f
	.zero		1


	//   ....[202]....
        /*0d44*/ 	.word	0x00004e30
        /*0d48*/ 	.word	0x00000005
        /*0d4c*/ 	.word	0x00000000
        /*0d50*/ 	.short	0x010a
        /*0d52*/ 	.byte	0x3f
	.zero		1


	//   ....[203]....
        /*0d54*/ 	.word	0x00004e90
        /*0d58*/ 	.word	0x00000003
        /*0d5c*/ 	.word	0x00000008
        /*0d60*/ 	.short	0x010a
        /*0d62*/ 	.byte	0x3f
	.zero		1


	//   ....[204]....
        /*0d64*/ 	.word	0x00004f60
        /*0d68*/ 	.word	0x0000000d
        /*0d6c*/ 	.word	0x000002d0
        /*0d70*/ 	.short	0x010a
        /*0d72*/ 	.byte	0x3f
	.zero		1


	//   ....[205]....
        /*0d74*/ 	.word	0x00005030
        /*0d78*/ 	.word	0x00000005
        /*0d7c*/ 	.word	0x00000000
        /*0d80*/ 	.short	0x010a
        /*0d82*/ 	.byte	0x3f
	.zero		1


	//   ....[206]....
        /*0d84*/ 	.word	0x00005080
        /*0d88*/ 	.word	0x00000008
        /*0d8c*/ 	.word	0x00000000
        /*0d90*/ 	.short	0x010a
        /*0d92*/ 	.byte	0x3f
	.zero		1


	//----- nvinfo : EIATTR_NUM_MBARRIERS
	.align		4
.L_35:
        /*0d94*/ 	.byte	0x03, 0x38
        /*0d96*/ 	.short	0x00ba


	//----- nvinfo : EIATTR_EXIT_INSTR_OFFSETS
	.align		4
        /*0d98*/ 	.byte	0x04, 0x1c
        /*0d9a*/ 	.short	(.L_37 - .L_36)


	//   ....[0]....
.L_36:
        /*0d9c*/ 	.word	0x00001f00


	//   ....[1]....
        /*0da0*/ 	.word	0x00001f60


	//   ....[2]....
        /*0da4*/ 	.word	0x00003de0


	//   ....[3]....
        /*0da8*/ 	.word	0x00003e20


	//   ....[4]....
        /*0dac*/ 	.word	0x00004b70


	//   ....[5]....
        /*0db0*/ 	.word	0x00004d60


	//----- nvinfo : EIATTR_MAX_THREADS
	.align		4
.L_37:
        /*0db4*/ 	.byte	0x04, 0x05
        /*0db6*/ 	.short	(.L_39 - .L_38)
.L_38:
        /*0db8*/ 	.word	0x00000180
        /*0dbc*/ 	.word	0x00000001
        /*0dc0*/ 	.word	0x00000001


	//----- nvinfo : EIATTR_CRS_STACK_SIZE
	.align		4
.L_39:
        /*0dc4*/ 	.byte	0x04, 0x1e
        /*0dc6*/ 	.short	(.L_41 - .L_40)
.L_40:
        /*0dc8*/ 	.word	0x00000000


	//----- nvinfo : EIATTR_CBANK_PARAM_SIZE
	.align		4
.L_41:
        /*0dcc*/ 	.byte	0x03, 0x19
        /*0dce*/ 	.short	0x0470


	//----- nvinfo : EIATTR_PARAM_CBANK
	.align		4
        /*0dd0*/ 	.byte	0x04, 0x0a
        /*0dd2*/ 	.short	(.L_43 - .L_42)
	.align		4
.L_42:
        /*0dd4*/ 	.word	index@(.nv.constant0._ZN7cutlass13device_kernelINS_4gemm6kernel13GemmUniversalIN4cute5tupleIJiiiiEEENS1_10collective13CollectiveMmaINS1_34MainloopSm90TmaGmmaWarpSpecializedILi90ENS5_IJNS4_1CILi2EEENSA_ILi1EEESC_EEENS1_32KernelTmaWarpSpecializedPingpongEEENS5_IJNSA_ILi64EEENSA_ILi16EEESH_EEENS_10bfloat16_tENS5_IJlSC_lEEESJ_SK_NS4_8TiledMMAINS4_8MMA_AtomIJNS4_4SM904GMMA27MMA_64x16x16_F32BF16BF16_SSILNSO_5MajorE0ELSQ_0ELNSO_7ScaleInE1ELSR_1EEEEEENS4_6LayoutINS5_IJSC_SC_SC_EEENS5_IJNSA_ILi0EEESW_SW_EEEEENS5_IJNS4_10UnderscoreESZ_SZ_EEEEENS4_13SM90_TMA_LOADENS4_14ComposedLayoutINS4_7SwizzleILi1ELi4ELi3EEENS4_18smem_ptr_flag_bitsILi16EEENSU_INS5_IJNSA_ILi8EEESH_EEENS5_IJSH_SC_EEEEEEEvNS4_8identityENS4_23SM90_TMA_LOAD_MULTICASTES1C_vS1D_EENS_8epilogue10collective6detail29Sm90TmaWarpSpecializedAdapterINS1H_15DefaultEpilogueISJ_SK_SK_NS1G_6thread17LinearCombinationISJ_Li1EffLNS1L_9ScaleType4KindE0ELNS_15FloatRoundStyleE2ESJ_EENS1_15EpilogueDefaultEEEEEvvEEEEvNT_6ParamsE)
        /*0dd8*/ 	.short	0x0210
        /*0dda*/ 	.short	0x0470


	//----- nvinfo : EIATTR_SW_WAR
	.align		4
.L_43:
        /*0ddc*/ 	.byte	0x04, 0x36
        /*0dde*/ 	.short	(.L_45 - .L_44)
.L_44:
        /*0de0*/ 	.word	0x00000008
.L_45:


//--------------------- .nv.callgraph             --------------------------
	.section	.nv.callgraph,"",@"SHT_CUDA_CALLGRAPH"
	.align	4
	.sectionentsize	8
	.align		4
        /*0000*/ 	.word	0x00000000
	.align		4
        /*0004*/ 	.word	0xffffffff
	.align		4
        /*0008*/ 	.word	index@(_ZN7cutlass13device_kernelINS_4gemm6kernel13GemmUniversalIN4cute5tupleIJiiiiEEENS1_10collective13CollectiveMmaINS1_34MainloopSm90TmaGmmaWarpSpecializedILi90ENS5_IJNS4_1CILi2EEENSA_ILi1EEESC_EEENS1_32KernelTmaWarpSpecializedPingpongEEENS5_IJNSA_ILi64EEENSA_ILi16EEESH_EEENS_10bfloat16_tENS5_IJlSC_lEEESJ_SK_NS4_8TiledMMAINS4_8MMA_AtomIJNS4_4SM904GMMA27MMA_64x16x16_F32BF16BF16_SSILNSO_5MajorE0ELSQ_0ELNSO_7ScaleInE1ELSR_1EEEEEENS4_6LayoutINS5_IJSC_SC_SC_EEENS5_IJNSA_ILi0EEESW_SW_EEEEENS5_IJNS4_10UnderscoreESZ_SZ_EEEEENS4_13SM90_TMA_LOADENS4_14ComposedLayoutINS4_7SwizzleILi1ELi4ELi3EEENS4_18smem_ptr_flag_bitsILi16EEENSU_INS5_IJNSA_ILi8EEESH_EEENS5_IJSH_SC_EEEEEEEvNS4_8identityENS4_23SM90_TMA_LOAD_MULTICASTES1C_vS1D_EENS_8epilogue10collective6detail29Sm90TmaWarpSpecializedAdapterINS1H_15DefaultEpilogueISJ_SK_SK_NS1G_6thread17LinearCombinationISJ_Li1EffLNS1L_9ScaleType4KindE0ELNS_15FloatRoundStyleE2ESJ_EENS1_15EpilogueDefaultEEEEEvvEEEEvNT_6ParamsE)
	.align		4
        /*000c*/ 	.word	index@(__assertfail)
	.align		4
        /*0010*/ 	.word	0x00000000
	.align		4
        /*0014*/ 	.word	0xfffffffe
	.align		4
        /*0018*/ 	.word	0x00000000
	.align		4
        /*001c*/ 	.word	0xfffffffd
	.align		4
        /*0020*/ 	.word	0x00000000
	.align		4
        /*0024*/ 	.word	0xfffffffc


//--------------------- .nv.constant4             --------------------------
	.section	.nv.constant4,"a",@progbits
	.align	8
	.align		8
.nv.constant4:
        /*0000*/ 	.dword	__assertfail
	.align		8
        /*0008*/ 	.dword	__unnamed_1
	.align		8
        /*0010*/ 	.dword	_ZN39_INTERNAL_ec08b26f_4_k_cu_40cb34e0_53954cuda3std3__45__cpo5beginE
	.align		8
        /*0018*/ 	.dword	_ZN39_INTERNAL_ec08b26f_4_k_cu_40cb34e0_53954cuda3std3__45__cpo3endE
	.align		8
        /*0020*/ 	.dword	_ZN39_INTERNAL_ec08b26f_4_k_cu_40cb34e0_53954cuda3std3__45__cpo6cbeginE
	.align		8
        /*0028*/ 	.dword	_ZN39_INTERNAL_ec08b26f_4_k_cu_40cb34e0_53954cuda3std3__45__cpo4cendE
	.align		8
        /*0030*/ 	.dword	_ZN39_INTERNAL_ec08b26f_4_k_cu_40cb34e0_53954cuda3std3__441_GLOBAL__N__ec08b26f_4_k_cu_40cb34e0_53956ignoreE
	.align		8
        /*0038*/ 	.dword	_ZN39_INTERNAL_ec08b26f_4_k_cu_40cb34e0_53954cuda3std3__419piecewise_constructE
	.align		8
        /*0040*/ 	.dword	_ZN39_INTERNAL_ec08b26f_4_k_cu_40cb34e0_53954cuda3std3__48in_placeE
	.align		8
        /*0048*/ 	.dword	_ZN39_INTERNAL_ec08b26f_4_k_cu_40cb34e0_53954cuda3std6ranges3__45__cpo4swapE
	.align		8
        /*0050*/ 	.dword	_ZN39_INTERNAL_ec08b26f_4_k_cu_40cb34e0_53954cuda3std6ranges3__45__cpo9iter_moveE
	.align		8
        /*0058*/ 	.dword	_ZN39_INTERNAL_ec08b26f_4_k_cu_40cb34e0_53954cute7productE
	.align		8
        /*0060*/ 	.dword	_ZN39_INTERNAL_ec08b26f_4_k_cu_40cb34e0_53954cute1_E
	.align		8
        /*0068*/ 	.dword	$str$22
	.align		8
        /*0070*/ 	.dword	$str$23


//--------------------- .text._ZN7cutlass13device_kernelINS_4gemm6kernel13GemmUniversalIN4cute5tupleIJiiiiEEENS1_10collective13CollectiveMmaINS1_34MainloopSm90TmaGmmaWarpSpecializedILi90ENS5_IJNS4_1CILi2EEENSA_ILi1EEESC_EEENS1_32KernelTmaWarpSpecializedPingpongEEENS5_IJNSA_ILi64EEENSA_ILi16EEESH_EEENS_10bfloat16_tENS5_IJlSC_lEEESJ_SK_NS4_8TiledMMAINS4_8MMA_AtomIJNS4_4SM904GMMA27MMA_64x16x16_F32BF16BF16_SSILNSO_5MajorE0ELSQ_0ELNSO_7ScaleInE1ELSR_1EEEEEENS4_6LayoutINS5_IJSC_SC_SC_EEENS5_IJNSA_ILi0EEESW_SW_EEEEENS5_IJNS4_10UnderscoreESZ_SZ_EEEEENS4_13SM90_TMA_LOADENS4_14ComposedLayoutINS4_7SwizzleILi1ELi4ELi3EEENS4_18smem_ptr_flag_bitsILi16EEENSU_INS5_IJNSA_ILi8EEESH_EEENS5_IJSH_SC_EEEEEEEvNS4_8identityENS4_23SM90_TMA_LOAD_MULTICASTES1C_vS1D_EENS_8epilogue10collective6detail29Sm90TmaWarpSpecializedAdapterINS1H_15DefaultEpilogueISJ_SK_SK_NS1G_6thread17LinearCombinationISJ_Li1EffLNS1L_9ScaleType4KindE0ELNS_15FloatRoundStyleE2ESJ_EENS1_15EpilogueDefaultEEEEEvvEEEEvNT_6ParamsE --------------------------
	.section	.text._ZN7cutlass13device_kernelINS_4gemm6kernel13GemmUniversalIN4cute5tupleIJiiiiEEENS1_10collective13CollectiveMmaINS1_34MainloopSm90TmaGmmaWarpSpecializedILi90ENS5_IJNS4_1CILi2EEENSA_ILi1EEESC_EEENS1_32KernelTmaWarpSpecializedPingpongEEENS5_IJNSA_ILi64EEENSA_ILi16EEESH_EEENS_10bfloat16_tENS5_IJlSC_lEEESJ_SK_NS4_8TiledMMAINS4_8MMA_AtomIJNS4_4SM904GMMA27MMA_64x16x16_F32BF16BF16_SSILNSO_5MajorE0ELSQ_0ELNSO_7ScaleInE1ELSR_1EEEEEENS4_6LayoutINS5_IJSC_SC_SC_EEENS5_IJNSA_ILi0EEESW_SW_EEEEENS5_IJNS4_10UnderscoreESZ_SZ_EEEEENS4_13SM90_TMA_LOADENS4_14ComposedLayoutINS4_7SwizzleILi1ELi4ELi3EEENS4_18smem_ptr_flag_bitsILi16EEENSU_INS5_IJNSA_ILi8EEESH_EEENS5_IJSH_SC_EEEEEEEvNS4_8identityENS4_23SM90_TMA_LOAD_MULTICASTES1C_vS1D_EENS_8epilogue10collective6detail29Sm90TmaWarpSpecializedAdapterINS1H_15DefaultEpilogueISJ_SK_SK_NS1G_6thread17LinearCombinationISJ_Li1EffLNS1L_9ScaleType4KindE0ELNS_15FloatRoundStyleE2ESJ_EENS1_15EpilogueDefaultEEEEEvvEEEEvNT_6ParamsE,"ax",@progbits
	.align	128
.text._ZN7cutlass13device_kernelINS_4gemm6kernel13GemmUniversalIN4cute5tupleIJiiiiEEENS1_10collective13CollectiveMmaINS1_34MainloopSm90TmaGmmaWarpSpecializedILi90ENS5_IJNS4_1CILi2EEENSA_ILi1EEESC_EEENS1_32KernelTmaWarpSpecializedPingpongEEENS5_IJNSA_ILi64EEENSA_ILi16EEESH_EEENS_10bfloat16_tENS5_IJlSC_lEEESJ_SK_NS4_8TiledMMAINS4_8MMA_AtomIJNS4_4SM904GMMA27MMA_64x16x16_F32BF16BF16_SSILNSO_5MajorE0ELSQ_0ELNSO_7ScaleInE1ELSR_1EEEEEENS4_6LayoutINS5_IJSC_SC_SC_EEENS5_IJNSA_ILi0EEESW_SW_EEEEENS5_IJNS4_10UnderscoreESZ_SZ_EEEEENS4_13SM90_TMA_LOADENS4_14ComposedLayoutINS4_7SwizzleILi1ELi4ELi3EEENS4_18smem_ptr_flag_bitsILi16EEENSU_INS5_IJNSA_ILi8EEESH_EEENS5_IJSH_SC_EEEEEEEvNS4_8identityENS4_23SM90_TMA_LOAD_MULTICASTES1C_vS1D_EENS_8epilogue10collective6detail29Sm90TmaWarpSpecializedAdapterINS1H_15DefaultEpilogueISJ_SK_SK_NS1G_6thread17LinearCombinationISJ_Li1EffLNS1L_9ScaleType4KindE0ELNS_15FloatRoundStyleE2ESJ_EENS1_15EpilogueDefaultEEEEEvvEEEEvNT_6ParamsE:
        .type           _ZN7cutlass13device_kernelINS_4gemm6kernel13GemmUniversalIN4cute5tupleIJiiiiEEENS1_10collective13CollectiveMmaINS1_34MainloopSm90TmaGmmaWarpSpecializedILi90ENS5_IJNS4_1CILi2EEENSA_ILi1EEESC_EEENS1_32KernelTmaWarpSpecializedPingpongEEENS5_IJNSA_ILi64EEENSA_ILi16EEESH_EEENS_10bfloat16_tENS5_IJlSC_lEEESJ_SK_NS4_8TiledMMAINS4_8MMA_AtomIJNS4_4SM904GMMA27MMA_64x16x16_F32BF16BF16_SSILNSO_5MajorE0ELSQ_0ELNSO_7ScaleInE1ELSR_1EEEEEENS4_6LayoutINS5_IJSC_SC_SC_EEENS5_IJNSA_ILi0EEESW_SW_EEEEENS5_IJNS4_10UnderscoreESZ_SZ_EEEEENS4_13SM90_TMA_LOADENS4_14ComposedLayoutINS4_7SwizzleILi1ELi4ELi3EEENS4_18smem_ptr_flag_bitsILi16EEENSU_INS5_IJNSA_ILi8EEESH_EEENS5_IJSH_SC_EEEEEEEvNS4_8identityENS4_23SM90_TMA_LOAD_MULTICASTES1C_vS1D_EENS_8epilogue10collective6detail29Sm90TmaWarpSpecializedAdapterINS1H_15DefaultEpilogueISJ_SK_SK_NS1G_6thread17LinearCombinationISJ_Li1EffLNS1L_9ScaleType4KindE0ELNS_15FloatRoundStyleE2ESJ_EENS1_15EpilogueDefaultEEEEEvvEEEEvNT_6ParamsE,@function
        .size           _ZN7cutlass13device_kernelINS_4gemm6kernel13GemmUniversalIN4cute5tupleIJiiiiEEENS1_10collective13CollectiveMmaINS1_34MainloopSm90TmaGmmaWarpSpecializedILi90ENS5_IJNS4_1CILi2EEENSA_ILi1EEESC_EEENS1_32KernelTmaWarpSpecializedPingpongEEENS5_IJNSA_ILi64EEENSA_ILi16EEESH_EEENS_10bfloat16_tENS5_IJlSC_lEEESJ_SK_NS4_8TiledMMAINS4_8MMA_AtomIJNS4_4SM904GMMA27MMA_64x16x16_F32BF16BF16_SSILNSO_5MajorE0ELSQ_0ELNSO_7ScaleInE1ELSR_1EEEEEENS4_6LayoutINS5_IJSC_SC_SC_EEENS5_IJNSA_ILi0EEESW_SW_EEEEENS5_IJNS4_10UnderscoreESZ_SZ_EEEEENS4_13SM90_TMA_LOADENS4_14ComposedLayoutINS4_7SwizzleILi1ELi4ELi3EEENS4_18smem_ptr_flag_bitsILi16EEENSU_INS5_IJNSA_ILi8EEESH_EEENS5_IJSH_SC_EEEEEEEvNS4_8identityENS4_23SM90_TMA_LOAD_MULTICASTES1C_vS1D_EENS_8epilogue10collective6detail29Sm90TmaWarpSpecializedAdapterINS1H_15DefaultEpilogueISJ_SK_SK_NS1G_6thread17LinearCombinationISJ_Li1EffLNS1L_9ScaleType4KindE0ELNS_15FloatRoundStyleE2ESJ_EENS1_15EpilogueDefaultEEEEEvvEEEEvNT_6ParamsE,(.L_x_88 - _ZN7cutlass13device_kernelINS_4gemm6kernel13GemmUniversalIN4cute5tupleIJiiiiEEENS1_10collective13CollectiveMmaINS1_34MainloopSm90TmaGmmaWarpSpecializedILi90ENS5_IJNS4_1CILi2EEENSA_ILi1EEESC_EEENS1_32KernelTmaWarpSpecializedPingpongEEENS5_IJNSA_ILi64EEENSA_ILi16EEESH_EEENS_10bfloat16_tENS5_IJlSC_lEEESJ_SK_NS4_8TiledMMAINS4_8MMA_AtomIJNS4_4SM904GMMA27MMA_64x16x16_F32BF16BF16_SSILNSO_5MajorE0ELSQ_0ELNSO_7ScaleInE1ELSR_1EEEEEENS4_6LayoutINS5_IJSC_SC_SC_EEENS5_IJNSA_ILi0EEESW_SW_EEEEENS5_IJNS4_10UnderscoreESZ_SZ_EEEEENS4_13SM90_TMA_LOADENS4_14ComposedLayoutINS4_7SwizzleILi1ELi4ELi3EEENS4_18smem_ptr_flag_bitsILi16EEENSU_INS5_IJNSA_ILi8EEESH_EEENS5_IJSH_SC_EEEEEEEvNS4_8identityENS4_23SM90_TMA_LOAD_MULTICASTES1C_vS1D_EENS_8epilogue10collective6detail29Sm90TmaWarpSpecializedAdapterINS1H_15DefaultEpilogueISJ_SK_SK_NS1G_6thread17LinearCombinationISJ_Li1EffLNS1L_9ScaleType4KindE0ELNS_15FloatRoundStyleE2ESJ_EENS1_15EpilogueDefaultEEEEEvvEEEEvNT_6ParamsE)
        .other          _ZN7cutlass13device_kernelINS_4gemm6kernel13GemmUniversalIN4cute5tupleIJiiiiEEENS1_10collective13CollectiveMmaINS1_34MainloopSm90TmaGmmaWarpSpecializedILi90ENS5_IJNS4_1CILi2EEENSA_ILi1EEESC_EEENS1_32KernelTmaWarpSpecializedPingpongEEENS5_IJNSA_ILi64EEENSA_ILi16EEESH_EEENS_10bfloat16_tENS5_IJlSC_lEEESJ_SK_NS4_8TiledMMAINS4_8MMA_AtomIJNS4_4SM904GMMA27MMA_64x16x16_F32BF16BF16_SSILNSO_5MajorE0ELSQ_0ELNSO_7ScaleInE1ELSR_1EEEEEENS4_6LayoutINS5_IJSC_SC_SC_EEENS5_IJNSA_ILi0EEESW_SW_EEEEENS5_IJNS4_10UnderscoreESZ_SZ_EEEEENS4_13SM90_TMA_LOADENS4_14ComposedLayoutINS4_7SwizzleILi1ELi4ELi3EEENS4_18smem_ptr_flag_bitsILi16EEENSU_INS5_IJNSA_ILi8EEESH_EEENS5_IJSH_SC_EEEEEEEvNS4_8identityENS4_23SM90_TMA_LOAD_MULTICASTES1C_vS1D_EENS_8epilogue10collective6detail29Sm90TmaWarpSpecializedAdapterINS1H_15DefaultEpilogueISJ_SK_SK_NS1G_6thread17LinearCombinationISJ_Li1EffLNS1L_9ScaleType4KindE0ELNS_15FloatRoundStyleE2ESJ_EENS1_15EpilogueDefaultEEEEEvvEEEEvNT_6ParamsE,@"STO_CUDA_ENTRY STV_DEFAULT"
_ZN7cutlass13device_kernelINS_4gemm6kernel13GemmUniversalIN4cute5tupleIJiiiiEEENS1_10collective13CollectiveMmaINS1_34MainloopSm90TmaGmmaWarpSpecializedILi90ENS5_IJNS4_1CILi2EEENSA_ILi1EEESC_EEENS1_32KernelTmaWarpSpecializedPingpongEEENS5_IJNSA_ILi64EEENSA_ILi16EEESH_EEENS_10bfloat16_tENS5_IJlSC_lEEESJ_SK_NS4_8TiledMMAINS4_8MMA_AtomIJNS4_4SM904GMMA27MMA_64x16x16_F32BF16BF16_SSILNSO_5MajorE0ELSQ_0ELNSO_7ScaleInE1ELSR_1EEEEEENS4_6LayoutINS5_IJSC_SC_SC_EEENS5_IJNSA_ILi0EEESW_SW_EEEEENS5_IJNS4_10UnderscoreESZ_SZ_EEEEENS4_13SM90_TMA_LOADENS4_14ComposedLayoutINS4_7SwizzleILi1ELi4ELi3EEENS4_18smem_ptr_flag_bitsILi16EEENSU_INS5_IJNSA_ILi8EEESH_EEENS5_IJSH_SC_EEEEEEEvNS4_8identityENS4_23SM90_TMA_LOAD_MULTICASTES1C_vS1D_EENS_8epilogue10collective6detail29Sm90TmaWarpSpecializedAdapterINS1H_15DefaultEpilogueISJ_SK_SK_NS1G_6thread17LinearCombinationISJ_Li1EffLNS1L_9ScaleType4KindE0ELNS_15FloatRoundStyleE2ESJ_EENS1_15EpilogueDefaultEEEEEvvEEEEvNT_6ParamsE:
[----:B------:R-:W0:Y:S01]  /*0000*/  LDC R1, c[0x0][0x28] ;  /* 0x00000a00ff017b82 */ /* 0x000e220000000800 */
[----:B------:R-:W1:Y:S01]  /*0010*/  S2R R4, SR_TID.X ;  /* 0x0000000000047919 */ /* 0x000e620000002100 */
[----:B------:R-:W-:Y:S01]  /*0020*/  ELECT P0, URZ, PT ;  /* 0x00000000003f782f */ /* 0x000fe20003800000 */
[----:B------:R-:W-:Y:S01]  /*0030*/  BSSY B0, `(.L_x_0) ;  /* 0x000000f000007945 */ /* 0x000fe20003800000 */
[--C-:B-1----:R-:W-:Y:S02]  /*0040*/  SHF.R.U32.HI R0, RZ, 0x5, R4.reuse ;  /* 0x00000005ff007819 */ /* 0x102fe40000011604 */
[----:B------:R-:W-:-:S03]  /*0050*/  SHF.R.U32.HI R7, RZ, 0x7, R4 ;  /* 0x00000007ff077819 */ /* 0x000fc60000011604 */
[----:B------:R-:W1:Y:S04]  /*0060*/  SHFL.IDX PT, R2, R0, RZ, 0x1f ;  /* 0x00001fff00027589 */ /* 0x000e6800000e0000 */
[----:B------:R2:W3:Y:S01]  /*0070*/  SHFL.IDX PT, R9, R7, RZ, 0x1f ;  /* 0x00001fff07097589 */ /* 0x0004e200000e0000 */
[----:B-1----:R-:W-:-:S13]  /*0080*/  ISETP.NE.OR P0, PT, R2, RZ, !P0 ;  /* 0x000000ff0200720c */ /* 0x002fda0004705670 */
[----:B0-23--:R-:W-:Y:S05]  /*0090*/  @P0 BRA `(.L_x_1) ;  /* 0x0000000000200947 */ /* 0x00dfea0003800000 */
[----:B------:R-:W-:Y:S02]  /*00a0*/  ULDC.64 UR4, c[0x0][0x198] ;  /* 0x0000660000047ab9 */ /* 0x000fe40000000a00 */
[----:B------:R-:W-:Y:S02]  /*00b0*/  UIADD3 UR6, UP0, UR4, 0xf0, URZ ;  /* 0x000000f004067890 */ /* 0x000fe4000ff1e03f */
[----:B------:R-:W-:Y:S02]  /*00c0*/  UIADD3 UR4, UP1, UR4, 0x1f0, URZ ;  /* 0x000001f004047890 */ /* 0x000fe4000ff3e03f */
[----:B------:R-:W-:Y:S02]  /*00d0*/  UIADD3.X UR7, URZ, UR5, URZ, UP0, !UPT ;  /* 0x000000053f077290 */ /* 0x000fe400087fe43f */
[----:B------:R-:W-:-:S07]  /*00e0*/  UIADD3.X UR5, URZ, UR5, URZ, UP1, !UPT ;  /* 0x000000053f057290 */ /* 0x000fce0008ffe43f */
[----:B------:R0:W-:Y:S02]  /*00f0*/  UTMACCTL.PF [UR6] ;  /* 0x00000000060079b9 */ /* 0x0001e40008040000 */
[----:B------:R0:W-:Y:S02]  /*0100*/  UTMACCTL.PF [UR4] ;  /* 0x00000000040079b9 */ /* 0x0001e40008040000 */
[----:B0-----:R-:W-:Y:S01]  /*0110*/  NOP ;  /* 0x0000000000007918 */ /* 0x001fe20000000000 */
.L_x_1:
[----:B------:R-:W-:Y:S05]  /*0120*/  BSYNC B0 ;  /* 0x0000000000007941 */ /* 0x000fea0003800000 */
.L_x_0:
[----:B------:R-:W0:Y:S02]  /*0130*/  SHFL.IDX PT, R10, R0, RZ, 0x1f ;  /* 0x00001fff000a7589 */ /* 0x000e2400000e0000 */
[----:B0-----:R-:W-:-:S13]  /*0140*/  ISETP.NE.AND P0, PT, R10, RZ, PT ;  /* 0x000000ff0a00720c */ /* 0x001fda0003f05270 */
[----:B------:R-:W-:Y:S05]  /*0150*/  @P0 BRA `(.L_x_2) ;  /* 0x0000000c00140947 */ /* 0x000fea0003800000 */
[----:B------:R-:W-:Y:S01]  /*0160*/  ELECT P0, URZ, PT ;  /* 0x00000000003f782f */ /* 0x000fe20003800000 */
[----:B------:R-:W-:-:S12]  /*0170*/  BSSY B0, `(.L_x_2) ;  /* 0x00000c3000007945 */ /* 0x000fd80003800000 */
[----:B------:R-:W-:Y:S05]  /*0180*/  @!P0 BRA `(.L_x_3) ;  /* 0x0000000c00048947 */ /* 0x000fea0003800000 */
[----:B------:R-:W0:Y:S01]  /*0190*/  S2UR UR8, SR_CgaCtaId ;  /* 0x00000000000879c3 */ /* 0x000e220000008800 */
[----:B------:R-:W-:Y:S01]  /*01a0*/  UMOV UR4, 0x400 ;  /* 0x0000040000047882 */ /* 0x000fe20000000000 */
[----:B------:R-:W-:Y:S01]  /*01b0*/  UMOV UR5, 0x1 ;  /* 0x0000000100057882 */ /* 0x000fe20000000000 */
[----:B------:R-:W-:Y:S02]  /*01c0*/  UMOV UR6, 0x2 ;  /* 0x0000000200067882 */ /* 0x000fe40000000000 */
[----:B------:R-:W-:-:S04]  /*01d0*/  UIADD3 UR6, -UR6, 0x100000, URZ ;  /* 0x0010000006067890 */ /* 0x000fc8000fffe13f */
[----:B------:R-:W-:Y:S02]  /*01e0*/  USHF.L.U32 UR7, UR6, 0xb, URZ ;  /* 0x0000000b06077899 */ /* 0x000fe4000800063f */
[----:B------:R-:W-:Y:S02]  /*01f0*/  USHF.L.U32 UR6, UR6, 0x1, URZ ;  /* 0x0000000106067899 */ /* 0x000fe4000800063f */
[----:B0-----:R-:W-:Y:S02]  /*0200*/  ULEA UR8, UR8, UR4, 0x18 ;  /* 0x0000000408087291 */ /* 0x001fe4000f8ec03f */
[----:B------:R-:W-:-:S04]  /*0210*/  UIADD3 UR4, -UR5, 0x100000, URZ ;  /* 0x0010000005047890 */ /* 0x000fc8000fffe13f */
[----:B------:R-:W-:Y:S02]  /*0220*/  USHF.L.U32 UR5, UR4, 0xb, URZ ;  /* 0x0000000b04057899 */ /* 0x000fe4000800063f */
[----:B------:R-:W-:Y:S01]  /*0230*/  USHF.L.U32 UR4, UR4, 0x1, URZ ;  /* 0x0000000104047899 */ /* 0x000fe2000800063f */
[----:B------:R-:W0:Y:S11]  /*0240*/  FENCE.VIEW.ASYNC.S ;  /* 0x00000000000073c6 */ /* 0x000e360000000000 */
[----:B0-----:R0:W1:Y:S01]  /*0250*/  SYNCS.EXCH.64 URZ, [UR8], UR4 ;  /* 0x00000004083f75b2 */ /* 0x0010620008000100 */
[----:B------:R0:W2:Y:S01]  /*0260*/  SYNCS.EXCH.64 URZ, [UR8+0x2d0], UR6 ;  /* 0x0002d006083f75b2 */ /* 0x0000a20008000100 */
[----:B------:R0:W3:Y:S01]  /*0270*/  SYNCS.EXCH.64 URZ, [UR8+0x8], UR4 ;  /* 0x00000804083f75b2 */ /* 0x0000e20008000100 */
[----:B------:R0:W4:Y:S01]  /*0280*/  SYNCS.EXCH.64 URZ, [UR8+0x2d8], UR6 ;  /* 0x0002d806083f75b2 */ /* 0x0001220008000100 */
[----:B------:R0:W0:Y:S01]  /*0290*/  SYNCS.EXCH.64 URZ, [UR8+0x10], UR4 ;  /* 0x00001004083f75b2 */ /* 0x0000220008000100 */
        /* <DEDUP_REMOVED lines=175> */
[----:B-1234-:R-:W-:Y:S01]  /*0d90*/  NOP ;  /* 0x0000000000007918 */ /* 0x01efe20000000000 */
.L_x_3:
[----:B0-----:R-:W-:Y:S05]  /*0da0*/  BSYNC B0 ;  /* 0x0000000000007941 */ /* 0x001fea0003800000 */
.L_x_2:
[----:B------:R-:W0:Y:S01]  /*0db0*/  SHFL.IDX PT, R5, R0, RZ, 0x1f ;  /* 0x00001fff00057589 */ /* 0x000e2200000e0000 */
[----:B------:R-:W-:Y:S01]  /*0dc0*/  SHF.R.S32.HI R3, RZ, 0x1f, R4 ;  /* 0x0000001fff037819 */ /* 0x000fe20000011404 */
[----:B------:R-:W1:Y:S01]  /*0dd0*/  S2UR UR13, SR_CTAID.X ;  /* 0x00000000000d79c3 */ /* 0x000e620000002500 */
[----:B------:R-:W-:Y:S01]  /*0de0*/  ELECT P0, URZ, PT ;  /* 0x00000000003f782f */ /* 0x000fe20003800000 */
[----:B------:R2:W3:Y:S01]  /*0df0*/  SHFL.IDX PT, R11, R0, RZ, 0x1f ;  /* 0x00001fff000b7589 */ /* 0x0004e200000e0000 */
[----:B------:R-:W-:Y:S02]  /*0e00*/  LEA.HI R3, R3, R4, RZ, 0x7 ;  /* 0x0000000403037211 */ /* 0x000fe400078f38ff */
[----:B------:R-:W-:Y:S02]  /*0e10*/  ELECT P1, URZ, PT ;  /* 0x00000000003f782f */ /* 0x000fe40003820000 */
[----:B------:R-:W-:Y:S01]  /*0e20*/  SHF.R.S32.HI R13, RZ, 0x1f, R10 ;  /* 0x0000001fff0d7819 */ /* 0x000fe2000001140a */
[----:B------:R-:W4:Y:S01]  /*0e30*/  S2R R6, SR_CTAID.Y ;  /* 0x0000000000067919 */ /* 0x000f220000002600 */
[----:B------:R-:W-:Y:S01]  /*0e40*/  LOP3.LUT R3, R3, 0xffffff80, RZ, 0xc0, !PT ;  /* 0xffffff8003037812 */ /* 0x000fe200078ec0ff */
[----:B------:R-:W-:Y:S01]  /*0e50*/  ULDC UR4, c[0x0][0x150] ;  /* 0x0000540000047ab9 */ /* 0x000fe20000000800 */
[----:B------:R-:W-:Y:S01]  /*0e60*/  LEA.HI R13, R13, R10, RZ, 0x2 ;  /* 0x0000000a0d0d7211 */ /* 0x000fe200078f10ff */
[----:B------:R-:W5:Y:S01]  /*0e70*/  LDC R14, c[0x0][0x144] ;  /* 0x00005100ff0e7b82 */ /* 0x000f620000000800 */
[----:B------:R-:W5:Y:S01]  /*0e80*/  SHFL.IDX PT, R16, R7, RZ, 0x1f ;  /* 0x00001fff07107589 */ /* 0x000f6200000e0000 */
[----:B------:R-:W-:Y:S01]  /*0e90*/  IMAD.IADD R3, R4, 0x1, -R3 ;  /* 0x0000000104037824 */ /* 0x000fe200078e0a03 */
[----:B------:R-:W-:Y:S01]  /*0ea0*/  LOP3.LUT R13, R13, 0x3ffffffc, RZ, 0xc0, !PT ;  /* 0x3ffffffc0d0d7812 */ /* 0x000fe200078ec0ff */
[----:B------:R-:W-:Y:S01]  /*0eb0*/  UMOV UR11, 0x80 ;  /* 0x00000080000b7882 */ /* 0x000fe20000000000 */
[----:B------:R-:W-:Y:S01]  /*0ec0*/  NOP ;  /* 0x0000000000007918 */ /* 0x000fe20000000000 */
[----:B------:R-:W-:Y:S01]  /*0ed0*/  NOP ;  /* 0x0000000000007918 */ /* 0x000fe20000000000 */
[----:B------:R-:W-:Y:S01]  /*0ee0*/  SHF.R.S32.HI R8, RZ, 0x1f, R3 ;  /* 0x0000001fff087819 */ /* 0x000fe20000011403 */
[----:B------:R-:W-:Y:S01]  /*0ef0*/  IMAD.IADD R10, R10, 0x1, -R13 ;  /* 0x000000010a0a7824 */ /* 0x000fe200078e0a0d */
[----:B------:R-:W5:Y:S01]  /*0f00*/  LDC R15, c[0x0][0x140] ;  /* 0x00005000ff0f7b82 */ /* 0x000f620000000800 */
[C---:B------:R-:W-:Y:S01]  /*0f10*/  VIADD R41, R9.reuse, 0xffffffff ;  /* 0xffffffff09297836 */ /* 0x040fe20000000000 */
[----:B------:R-:W-:Y:S01]  /*0f20*/  ISETP.NE.AND P4, PT, R9, RZ, PT ;  /* 0x000000ff0900720c */ /* 0x000fe20003f85270 */
[----:B------:R-:W-:Y:S01]  /*0f30*/  IMAD.MOV.U32 R34, RZ, RZ, 0x1 ;  /* 0x00000001ff227424 */ /* 0x000fe200078e00ff */
[----:B0-----:R-:W-:-:S02]  /*0f40*/  ISETP.NE.OR P0, PT, R5, RZ, !P0 ;  /* 0x000000ff0500720c */ /* 0x001fc40004705670 */
[----:B------:R-:W-:Y:S02]  /*0f50*/  LEA.HI R5, R8, R3, RZ, 0x3 ;  /* 0x0000000308057211 */ /* 0x000fe400078f18ff */
[----:B-1----:R-:W-:Y:S01]  /*0f60*/  I2FP.F32.U32 R12, UR13 ;  /* 0x0000000d000c7c45 */ /* 0x002fe20008201000 */
[----:B------:R-:W0:Y:S01]  /*0f70*/  LDC R21, c[0x0][0x148] ;  /* 0x00005200ff157b82 */ /* 0x000e220000000800 */
[--C-:B--2---:R-:W-:Y:S02]  /*0f80*/  SHF.R.S32.HI R0, RZ, 0x3, R5.reuse ;  /* 0x00000003ff007819 */ /* 0x104fe40000011405 */
[----:B------:R-:W-:Y:S01]  /*0f90*/  SHF.R.S32.HI R5, RZ, 0x1f, R5 ;  /* 0x0000001fff057819 */ /* 0x000fe20000011405 */
[----:B------:R-:W-:Y:S01]  /*0fa0*/  FMUL R12, R12, UR4 ;  /* 0x000000040c0c7c20 */ /* 0x000fe20008400000 */
[----:B---3--:R-:W-:Y:S01]  /*0fb0*/  ISETP.NE.OR P1, PT, R11, RZ, !P1 ;  /* 0x000000ff0b00720c */ /* 0x008fe20004f25670 */
[----:B------:R-:W-:Y:S01]  /*0fc0*/  ULDC UR4, c[0x0][0x154] ;  /* 0x0000550000047ab9 */ /* 0x000fe20000000800 */
[----:B------:R-:W-:Y:S01]  /*0fd0*/  LEA.HI R11, R5, R0, RZ, 0x2 ;  /* 0x00000000050b7211 */ /* 0x000fe200078f10ff */
[----:B------:R-:W-:Y:S01]  /*0fe0*/  VOTEU.ALL UP1, P0 ;  /* 0x00000000003f7886 */ /* 0x000fe20000020000 */
[----:B------:R-:W-:Y:S01]  /*0ff0*/  SHF.R.S32.HI R5, RZ, 0x1f, R2 ;  /* 0x0000001fff057819 */ /* 0x000fe20000011402 */
[----:B------:R-:W1:Y:S01]  /*1000*/  F2I.U32.TRUNC.NTZ R12, R12 ;  /* 0x0000000c000c7305 */ /* 0x000e62000020f000 */
[----:B------:R-:W-:Y:S01]  /*1010*/  LOP3.LUT R11, R11, 0xfffffffc, RZ, 0xc0, !PT ;  /* 0xfffffffc0b0b7812 */ /* 0x000fe200078ec0ff */
[----:B------:R-:W-:Y:S01]  /*1020*/  VOTEU.ALL UP0, P0 ;  /* 0x00000000003f7886 */ /* 0x000fe20000000000 */
[----:B------:R-:W-:Y:S01]  /*1030*/  LEA.HI R5, R5, R2, RZ, 0x2 ;  /* 0x0000000205057211 */ /* 0x000fe200078f10ff */
[----:B------:R-:W2:Y:S01]  /*1040*/  @!UP1 S2UR UR7, SR_CgaCtaId ;  /* 0x00000000000799c3 */ /* 0x000ea20000008800 */
[----:B------:R-:W-:Y:S01]  /*1050*/  @!UP1 UMOV UR6, 0x400 ;  /* 0x0000040000069882 */ /* 0x000fe20000000000 */
[----:B------:R-:W-:Y:S01]  /*1060*/  IMAD.IADD R11, R0, 0x1, -R11 ;  /* 0x00000001000b7824 */ /* 0x000fe200078e0a0b */
[----:B------:R-:W-:Y:S01]  /*1070*/  LOP3.LUT R5, R5, 0xfffffffc, RZ, 0xc0, !PT ;  /* 0xfffffffc05057812 */ /* 0x000fe200078ec0ff */
[----:B------:R-:W-:Y:S01]  /*1080*/  VOTEU.ALL UP2, P1 ;  /* 0x00000000003f7886 */ /* 0x000fe20000840000 */
[----:B------:R-:W-:Y:S01]  /*1090*/  VOTEU.ALL UP3, P1 ;  /* 0x00000000003f7886 */ /* 0x000fe20000860000 */
[----:B------:R-:W-:Y:S01]  /*10a0*/  IMAD R10, R10, 0x4, R11 ;  /* 0x000000040a0a7824 */ /* 0x000fe200078e020b */
[----:B------:R-:W-:Y:S01]  /*10b0*/  VOTEU.ALL UP4, P1 ;  /* 0x00000000003f7886 */ /* 0x000fe20000880000 */
[----:B------:R-:W-:Y:S01]  /*10c0*/  IMAD.IADD R5, R2, 0x1, -R5 ;  /* 0x0000000102057824 */ /* 0x000fe200078e0a05 */
[----:B----4-:R-:W-:Y:S01]  /*10d0*/  I2FP.F32.U32 R2, R6 ;  /* 0x0000000600027245 */ /* 0x010fe20000201000 */
[----:B------:R-:W3:Y:S01]  /*10e0*/  @!UP2 S2UR UR10, SR_CgaCtaId ;  /* 0x00000000000aa9c3 */ /* 0x000ee20000008800 */
[----:B------:R-:W-:Y:S01]  /*10f0*/  LEA.HI R0, R10, R10, RZ, 0x1 ;  /* 0x0000000a0a007211 */ /* 0x000fe200078f08ff */
[----:B-1----:R-:W-:Y:S01]  /*1100*/  IMAD.MOV R13, RZ, RZ, -R12 ;  /* 0x000000ffff0d7224 */ /* 0x002fe200078e0a0c */
[----:B------:R-:W-:Y:S01]  /*1110*/  @!UP2 UMOV UR9, 0x400 ;  /* 0x000004000009a882 */ /* 0x000fe20000000000 */
[----:B------:R-:W-:Y:S01]  /*1120*/  FMUL R2, R2, UR4 ;  /* 0x0000000402027c20 */ /* 0x000fe20008400000 */
[----:B------:R-:W-:Y:S01]  /*1130*/  LOP3.LUT R11, R0, 0xfffffffe, RZ, 0xc0, !PT ;  /* 0xfffffffe000b7812 */ /* 0x000fe200078ec0ff */
[----:B-----5:R-:W-:Y:S01]  /*1140*/  IMAD R20, R14, R13, UR13 ;  /* 0x0000000d0e147e24 */ /* 0x020fe2000f8e020d */
[----:B------:R-:W-:Y:S01]  /*1150*/  UMOV UR4, 0x20 ;  /* 0x0000002000047882 */ /* 0x000fe20000000000 */
[----:B------:R-:W-:Y:S01]  /*1160*/  IMAD.SHL.U32 R35, R10, 0x4, RZ ;  /* 0x000000040a237824 */ /* 0x000fe200078e00ff */
[----:B------:R-:W-:-:S04]  /*1170*/  @!UP1 UIADD3 UR4, -UR4, 0x100000, URZ ;  /* 0x0010000004049890 */ /* 0x000fc8000fffe13f */
[----:B------:R-:W-:Y:S02]  /*1180*/  @!UP1 USHF.L.U32 UR5, UR4, 0xb, URZ ;  /* 0x0000000b04059899 */ /* 0x000fe4000800063f */
[----:B------:R-:W-:Y:S01]  /*1190*/  @!UP1 USHF.L.U32 UR4, UR4, 0x1, URZ ;  /* 0x0000000104049899 */ /* 0x000fe2000800063f */
[C---:B------:R-:W-:Y:S01]  /*11a0*/  IMAD.IADD R11, R10.reuse, 0x1, -R11 ;  /* 0x000000010a0b7824 */ /* 0x040fe200078e0a0b */
[----:B------:R-:W1:Y:S01]  /*11b0*/  F2I.U32.TRUNC.NTZ R2, R2 ;  /* 0x0000000200027305 */ /* 0x000e62000020f000 */
[----:B------:R-:W-:Y:S01]  /*11c0*/  VOTEU.ALL UP5, P1 ;  /* 0x00000000003f7886 */ /* 0x000fe200008a0000 */
[----:B------:R-:W-:Y:S01]  /*11d0*/  LOP3.LUT R35, R10, 0xc, R35, 0x78, !PT ;  /* 0x0000000c0a237812 */ /* 0x000fe200078e7823 */
[----:B--2---:R-:W-:Y:S01]  /*11e0*/  @!UP1 ULEA UR8, UR7, UR6, 0x18 ;  /* 0x0000000607089291 */ /* 0x004fe2000f8ec03f */
[----:B------:R-:W-:Y:S01]  /*11f0*/  ISETP.NE.AND P3, PT, R11, R20, PT ;  /* 0x000000140b00720c */ /* 0x000fe20003f65270 */
[----:B------:R-:W-:-:S04]  /*1200*/  @!UP2 UIADD3 UR6, -UR11, 0x100000, URZ ;  /* 0x001000000b06a890 */ /* 0x000fc8000fffe13f */
[----:B------:R-:W-:Y:S02]  /*1210*/  @!UP2 USHF.L.U32 UR7, UR6, 0xb, URZ ;  /* 0x0000000b0607a899 */ /* 0x000fe4000800063f */
[----:B------:R-:W-:Y:S01]  /*1220*/  @!UP2 USHF.L.U32 UR6, UR6, 0x1, URZ ;  /* 0x000000010606a899 */ /* 0x000fe2000800063f */
[----:B------:R-:W-:Y:S01]  /*1230*/  ISETP.EQ.U32.AND P2, PT, R15, 0x1, PT ;  /* 0x000000010f00780c */ /* 0x000fe20003f42070 */
[----:B------:R-:W-:Y:S01]  /*1240*/  VOTEU.ALL UP1, P0 ;  /* 0x00000000003f7886 */ /* 0x000fe20000020000 */
[----:B------:R-:W-:Y:S02]  /*1250*/  LOP3.LUT P0, RZ, R3, 0x7, RZ, 0xc0, !PT ;  /* 0x0000000703ff7812 */ /* 0x000fe4000780c0ff */
[----:B------:R-:W-:Y:S02]  /*1260*/  ISETP.GE.U32.AND P6, PT, R41, 0x2, PT ;  /* 0x000000022900780c */ /* 0x000fe40003fc6070 */
[C---:B------:R-:W-:Y:S01]  /*1270*/  ISETP.LT.U32.AND P0, PT, R35.reuse, 0x2, !P0 ;  /* 0x000000022300780c */ /* 0x040fe20004701070 */
[----:B---3--:R-:W-:Y:S01]  /*1280*/  @!UP2 ULEA UR9, UR10, UR9, 0x18 ;  /* 0x000000090a09a291 */ /* 0x008fe2000f8ec03f */
[----:B------:R-:W-:Y:S01]  /*1290*/  R2UR UR12, R16 ;  /* 0x00000000100c72ca */ /* 0x000fe200000e0000 */
[----:B-1----:R-:W-:Y:S01]  /*12a0*/  IMAD.MOV R24, RZ, RZ, -R2 ;  /* 0x000000ffff187224 */ /* 0x002fe200078e0a02 */
[----:B------:R-:W-:Y:S01]  /*12b0*/  VOTEU.ALL UP2, P1 ;  /* 0x00000000003f7886 */ /* 0x000fe20000840000 */
[----:B------:R-:W-:Y:S01]  /*12c0*/  @P3 LEA.HI R0, R35, R35, RZ, 0x1 ;  /* 0x0000002323003211 */ /* 0x000fe200078f08ff */
[----:B------:R-:W1:Y:S02]  /*12d0*/  FENCE.VIEW.ASYNC.S ;  /* 0x00000000000073c6 */ /* 0x000e640000000000 */
[----:B-1----:R1:W2:Y:S01]  /*12e0*/  @!UP0 SYNCS.EXCH.64 URZ, [UR8+0x5d0], UR4 ;  /* 0x0005d004083f85b2 */ /* 0x0022a20008000100 */
[----:B------:R-:W-:Y:S01]  /*12f0*/  ISETP.NE.AND P1, PT, R5, 0x3, PT ;  /* 0x000000030500780c */ /* 0x000fe20003f25270 */
[----:B0-----:R-:W-:Y:S01]  /*1300*/  IMAD R11, R21, R24, R6 ;  /* 0x00000018150b7224 */ /* 0x001fe200078e0206 */
[----:B------:R-:W-:-:S02]  /*1310*/  @P3 SHF.R.S32.HI R0, RZ, 0x1, R0 ;  /* 0x00000001ff003819 */ /* 0x000fc40000011400 */
[----:B------:R-:W-:Y:S02]  /*1320*/  ISETP.EQ.OR P1, PT, R5, RZ, !P1 ;  /* 0x000000ff0500720c */ /* 0x000fe40004f22670 */
[----:B------:R-:W-:Y:S02]  /*1330*/  @P3 ISETP.NE.AND P5, PT, R0, R11, PT ;  /* 0x0000000b0000320c */ /* 0x000fe40003fa5270 */
[----:B------:R-:W-:Y:S02]  /*1340*/  ISETP.EQ.AND P1, PT, R9, RZ, P1 ;  /* 0x000000ff0900720c */ /* 0x000fe40000f22270 */
[----:B------:R-:W-:Y:S02]  /*1350*/  SEL R11, RZ, 0x1, !P0 ;  /* 0x00000001ff0b7807 */ /* 0x000fe40004000000 */
[----:B------:R-:W-:Y:S02]  /*1360*/  @P3 SEL R34, RZ, 0x1, P5 ;  /* 0x00000001ff223807 */ /* 0x000fe40002800000 */
[----:B------:R-:W-:Y:S01]  /*1370*/  SEL R18, RZ, 0x1, !P1 ;  /* 0x00000001ff127807 */ /* 0x000fe20004800000 */
[----:B------:R1:W0:Y:S01]  /*1380*/  @!UP1 SYNCS.EXCH.64 URZ, [UR8+0x5d8], UR4 ;  /* 0x0005d804083f95b2 */ /* 0x0002220008000100 */
[----:B------:R-:W-:Y:S01]  /*1390*/  NOP ;  /* 0x0000000000007918 */ /* 0x000fe20000000000 */
[----:B------:R-:W-:-:S02]  /*13a0*/  LOP3.LUT R34, R34, R11, RZ, 0xc0, !PT ;  /* 0x0000000b22227212 */ /* 0x000fc400078ec0ff */
[----:B------:R-:W-:Y:S01]  /*13b0*/  SEL R18, R18, 0x2, P6 ;  /* 0x0000000212127807 */ /* 0x000fe20003000000 */
[----:B------:R1:W3:Y:S01]  /*13c0*/  @!UP2 SYNCS.EXCH.64 URZ, [UR9+0x5b0], UR6 ;  /* 0x0005b006093fa5b2 */ /* 0x0002e20008000100 */
[----:B------:R1:W4:Y:S01]  /*13d0*/  @!UP3 SYNCS.EXCH.64 URZ, [UR9+0x5b8], UR6 ;  /* 0x0005b806093fb5b2 */ /* 0x0003220008000100 */
[----:B------:R1:W0:Y:S01]  /*13e0*/  @!UP4 SYNCS.EXCH.64 URZ, [UR9+0x5c0], UR6 ;  /* 0x0005c006093fc5b2 */ /* 0x0002220008000100 */
[----:B------:R1:W0:Y:S01]  /*13f0*/  @!UP5 SYNCS.EXCH.64 URZ, [UR9+0x5c8], UR6 ;  /* 0x0005c806093fd5b2 */ /* 0x0002220008000100 */
[----:B------:R-:W-:Y:S01]  /*1400*/  NOP ;  /* 0x0000000000007918 */ /* 0x000fe20000000000 */
[----:B-12---:R-:W-:Y:S05]  /*1410*/  @!P2 BRA `(.L_x_4) ;  /* 0x000000000008a947 */ /* 0x006fea0003800000 */
[----:B0--34-:R-:W-:Y:S01]  /*1420*/  UCGABAR_ARV ;  /* 0x00000000000079c7 */ /* 0x019fe20008000000 */
[----:B------:R-:W-:Y:S05]  /*1430*/  BRA `(.L_x_5) ;  /* 0x0000000000047947 */ /* 0x000fea0003800000 */
.L_x_4:
[----:B0--34-:R-:W-:Y:S01]  /*1440*/  NOP ;  /* 0x0000000000007918 */ /* 0x019fe20000000000 */
.L_x_5:
[----:B------:R-:W-:Y:S01]  /*1450*/  ULDC.64 UR4, c[0x0][0x598] ;  /* 0x0001660000047ab9 */ /* 0x000fe20000000a00 */
[----:B------:R-:W-:Y:S01]  /*1460*/  ULDC.64 UR36, c[0x0][0x208] ;  /* 0x0000820000247ab9 */ /* 0x000fe20000000a00 */
[----:B------:R-:W-:-:S04]  /*1470*/  ISETP.NE.U32.AND P0, PT, RZ, UR4, PT ;  /* 0x00000004ff007c0c */ /* 0x000fc8000bf05070 */
[----:B------:R-:W-:-:S13]  /*1480*/  ISETP.NE.AND.EX P0, PT, RZ, UR5, PT, P0 ;  /* 0x00000005ff007c0c */ /* 0x000fda000bf05300 */
[----:B------:R-:W-:Y:S05]  /*1490*/  @!P0 BRA `(.L_x_6) ;  /* 0x00000000001c8947 */ /* 0x000fea0003800000 */
[----:B------:R-:W0:Y:S02]  /*14a0*/  LDC.64 R10, c[0x0][0x598] ;  /* 0x00016600ff0a7b82 */ /* 0x000e240000000a00 */
[----:B0-----:R-:W2:Y:S02]  /*14b0*/  LDG.E.64 R10, desc[UR36][R10.64] ;  /* 0x000000240a0a7981 */ /* 0x001ea4000c1e1b00 */
[----:B--2---:R-:W-:-:S04]  /*14c0*/  ISETP.NE.U32.AND P0, PT, R10, RZ, PT ;  /* 0x000000ff0a00720c */ /* 0x004fc80003f05070 */
[----:B------:R-:W-:-:S13]  /*14d0*/  ISETP.NE.AND.EX P0, PT, R11, RZ, PT, P0 ;  /* 0x000000ff0b00720c */ /* 0x000fda0003f05300 */
[----:B------:R-:W-:Y:S05]  /*14e0*/  @!P0 BRA `(.L_x_6) ;  /* 0x0000000000088947 */ /* 0x000fea0003800000 */
[----:B------:R0:W5:Y:S01]  /*14f0*/  LD.E R36, desc[UR36][R10.64] ;  /* 0x000000240a247980 */ /* 0x000162000c101900 */
[----:B------:R-:W-:Y:S05]  /*1500*/  BRA `(.L_x_7) ;  /* 0x0000000000247947 */ /* 0x000fea0003800000 */
.L_x_6:
[----:B------:R-:W-:Y:S02]  /*1510*/  ULDC.64 UR4, c[0x0][0x588] ;  /* 0x0001620000047ab9 */ /* 0x000fe40000000a00 */
[----:B------:R-:W-:-:S04]  /*1520*/  ISETP.NE.U32.AND P0, PT, RZ, UR4, PT ;  /* 0x00000004ff007c0c */ /* 0x000fc8000bf05070 */
[----:B------:R-:W-:-:S13]  /*1530*/  ISETP.NE.AND.EX P0, PT, RZ, UR5, PT, P0 ;  /* 0x00000005ff007c0c */ /* 0x000fda000bf05300 */
[----:B------:R-:W-:Y:S05]  /*1540*/  @!P0 BRA `(.L_x_8) ;  /* 0x00000000000c8947 */ /* 0x000fea0003800000 */
[----:B------:R-:W0:Y:S02]  /*1550*/  LDC.64 R36, c[0x0][0x588] ;  /* 0x00016200ff247b82 */ /* 0x000e240000000a00 */
[----:B0-----:R1:W5:Y:S01]  /*1560*/  LDG.E R36, desc[UR36][R36.64] ;  /* 0x0000002424247981 */ /* 0x001362000c1e1900 */
[----:B------:R-:W-:Y:S05]  /*1570*/  BRA `(.L_x_7) ;  /* 0x0000000000087947 */ /* 0x000fea0003800000 */
.L_x_8:
[----:B------:R-:W-:Y:S02]  /*1580*/  ULDC UR4, c[0x0][0x580] ;  /* 0x0001600000047ab9 */ /* 0x000fe40000000800 */
[----:B------:R-:W-:-:S07]  /*1590*/  IMAD.U32 R36, RZ, RZ, UR4 ;  /* 0x00000004ff247e24 */ /* 0x000fce000f8e00ff */
.L_x_7:
[----:B------:R-:W-:Y:S02]  /*15a0*/  ULDC.64 UR4, c[0x0][0x5a0] ;  /* 0x0001680000047ab9 */ /* 0x000fe40000000a00 */
[----:B------:R-:W-:-:S04]  /*15b0*/  ISETP.NE.U32.AND P0, PT, RZ, UR4, PT ;  /* 0x00000004ff007c0c */ /* 0x000fc8000bf05070 */
[----:B------:R-:W-:-:S13]  /*15c0*/  ISETP.NE.AND.EX P0, PT, RZ, UR5, PT, P0 ;  /* 0x00000005ff007c0c */ /* 0x000fda000bf05300 */
[----:B------:R-:W-:Y:S05]  /*15d0*/  @!P0 BRA `(.L_x_9) ;  /* 0x00000000001c8947 */ /* 0x000fea0003800000 */
[----:B0-----:R-:W0:Y:S02]  /*15e0*/  LDC.64 R10, c[0x0][0x5a0] ;  /* 0x00016800ff0a7b82 */ /* 0x001e240000000a00 */
[----:B0-----:R-:W2:Y:S02]  /*15f0*/  LDG.E.64 R10, desc[UR36][R10.64] ;  /* 0x000000240a0a7981 */ /* 0x001ea4000c1e1b00 */
[----:B--2---:R-:W-:-:S04]  /*1600*/  ISETP.NE.U32.AND P0, PT, R10, RZ, PT ;  /* 0x000000ff0a00720c */ /* 0x004fc80003f05070 */
[----:B------:R-:W-:-:S13]  /*1610*/  ISETP.NE.AND.EX P0, PT, R11, RZ, PT, P0 ;  /* 0x000000ff0b00720c */ /* 0x000fda0003f05300 */
[----:B------:R-:W-:Y:S05]  /*1620*/  @!P0 BRA `(.L_x_9) ;  /* 0x0000000000088947 */ /* 0x000fea0003800000 */
[----:B-1----:R0:W5:Y:S01]  /*1630*/  LD.E R37, desc[UR36][R10.64] ;  /* 0x000000240a257980 */ /* 0x002162000c101900 */
[----:B------:R-:W-:Y:S05]  /*1640*/  BRA `(.L_x_10) ;  /* 0x0000000000247947 */ /* 0x000fea0003800000 */
.L_x_9:
[----:B------:R-:W-:Y:S02]  /*1650*/  ULDC.64 UR4, c[0x0][0x590] ;  /* 0x0001640000047ab9 */ /* 0x000fe40000000a00 */
[----:B------:R-:W-:-:S04]  /*1660*/  ISETP.NE.U32.AND P0, PT, RZ, UR4, PT ;  /* 0x00000004ff007c0c */ /* 0x000fc8000bf05070 */
[----:B------:R-:W-:-:S13]  /*1670*/  ISETP.NE.AND.EX P0, PT, RZ, UR5, PT, P0 ;  /* 0x00000005ff007c0c */ /* 0x000fda000bf05300 */
[----:B------:R-:W-:Y:S05]  /*1680*/  @!P0 BRA `(.L_x_11) ;  /* 0x00000000000c8947 */ /* 0x000fea0003800000 */
[----:B0-----:R-:W1:Y:S02]  /*1690*/  LDC.64 R10, c[0x0][0x590] ;  /* 0x00016400ff0a7b82 */ /* 0x001e640000000a00 */
[----:B-1----:R1:W5:Y:S01]  /*16a0*/  LDG.E R37, desc[UR36][R10.64] ;  /* 0x000000240a257981 */ /* 0x002362000c1e1900 */
[----:B------:R-:W-:Y:S05]  /*16b0*/  BRA `(.L_x_10) ;  /* 0x0000000000087947 */ /* 0x000fea0003800000 */
.L_x_11:
[----:B------:R-:W-:Y:S02]  /*16c0*/  ULDC UR4, c[0x0][0x584] ;  /* 0x0001610000047ab9 */ /* 0x000fe40000000800 */
[----:B-1----:R-:W-:-:S07]  /*16d0*/  IMAD.U32 R37, RZ, RZ, UR4 ;  /* 0x00000004ff257e24 */ /* 0x002fce000f8e00ff */
.L_x_10:
[----:B------:R-:W2:Y:S01]  /*16e0*/  LDC R23, c[0x0][0x65c] ;  /* 0x00019700ff177b82 */ /* 0x000ea20000000800 */
[----:B------:R-:W-:Y:S01]  /*16f0*/  ULDC UR6, c[0x0][0x28c] ;  /* 0x0000a30000067ab9 */ /* 0x000fe20000000800 */
[----:B------:R-:W-:Y:S01]  /*1700*/  ISETP.NE.AND P0, PT, R9, 0x2, PT ;  /* 0x000000020900780c */ /* 0x000fe20003f05270 */
[----:B------:R-:W-:Y:S01]  /*1710*/  UIADD3 UR6, UR6, 0xf, URZ ;  /* 0x0000000f06067890 */ /* 0x000fe2000fffe03f */
[----:B01----:R-:W-:Y:S01]  /*1720*/  IMAD.U32 R10, RZ, RZ, UR13 ;  /* 0x0000000dff0a7e24 */ /* 0x003fe2000f8e00ff */
[----:B------:R-:W-:Y:S01]  /*1730*/  UMOV UR39, URZ ;  /* 0x0000003f00277c82 */ /* 0x000fe20008000000 */
[----:B------:R-:W-:Y:S01]  /*1740*/  IMAD.MOV.U32 R11, RZ, RZ, RZ ;  /* 0x000000ffff0b7224 */ /* 0x000fe200078e00ff */
[----:B------:R-:W-:Y:S01]  /*1750*/  USHF.R.S32.HI UR7, URZ, 0x1f, UR6 ;  /* 0x0000001f3f077899 */ /* 0x000fe20008011406 */
[----:B------:R-:W-:Y:S01]  /*1760*/  UMOV UR38, URZ ;  /* 0x0000003f00267c82 */ /* 0x000fe20008000000 */
[----:B------:R-:W-:Y:S02]  /*1770*/  ULDC.64 UR8, c[0x0][0x650] ;  /* 0x0001940000087ab9 */ /* 0x000fe40000000a00 */
[----:B------:R-:W-:Y:S01]  /*1780*/  ULEA.HI UR7, UR7, UR6, URZ, 0x4 ;  /* 0x0000000607077291 */ /* 0x000fe2000f8f203f */
[----:B--2---:R-:W-:-:S04]  /*1790*/  ISETP.NE.AND P1, PT, R23, 0x1, PT ;  /* 0x000000011700780c */ /* 0x004fc80003f25270 */
[----:B------:R-:W-:-:S09]  /*17a0*/  P2R R0, PR, RZ, 0x2 ;  /* 0x00000002ff007803 */ /* 0x000fd20000000000 */
[----:B------:R-:W0:Y:S01]  /*17b0*/  @P1 LDC R13, c[0x0][0x10] ;  /* 0x00000400ff0d1b82 */ /* 0x000e220000000800 */
[----:B------:R-:W-:Y:S02]  /*17c0*/  @P1 IMAD.MOV.U32 R7, RZ, RZ, RZ ;  /* 0x000000ffff071224 */ /* 0x000fe400078e00ff */
[----:B------:R-:W-:-:S05]  /*17d0*/  @P1 IMAD.MOV.U32 R19, RZ, RZ, RZ ;  /* 0x000000ffff131224 */ /* 0x000fca00078e00ff */
[----:B------:R-:W1:Y:S01]  /*17e0*/  @!P1 LDC R15, c[0x0][0xc] ;  /* 0x00000300ff0f9b82 */ /* 0x000e620000000800 */
[----:B------:R-:W-:Y:S01]  /*17f0*/  ULDC UR4, c[0x0][0xc] ;  /* 0x0000030000047ab9 */ /* 0x000fe20000000800 */
[----:B------:R-:W-:Y:S02]  /*1800*/  ULDC UR5, c[0x0][0x10] ;  /* 0x0000040000057ab9 */ /* 0x000fe40000000800 */
[----:B------:R-:W-:-:S04]  /*1810*/  UIMAD.WIDE.U32 UR4, UR4, UR5, URZ ;  /* 0x00000005040472a5 */ /* 0x000fc8000f8e003f */
[----:B------:R-:W2:Y:S01]  /*1820*/  LDC R16, c[0x0][0x14] ;  /* 0x00000500ff107b82 */ /* 0x000ea20000000800 */
[----:B0-----:R-:W-:-:S04]  /*1830*/  @P1 IMAD.WIDE.U32 R12, R13, UR13, R6 ;  /* 0x0000000d0d0c1c25 */ /* 0x001fc8000f8e0006 */
[----:B------:R-:W-:Y:S02]  /*1840*/  @P1 IMAD.IADD R19, R13, 0x1, R19 ;  /* 0x000000010d131824 */ /* 0x000fe400078e0213 */
[----:B------:R-:W-:Y:S02]  /*1850*/  @P1 IMAD.MOV.U32 R22, RZ, RZ, R12 ;  /* 0x000000ffff161224 */ /* 0x000fe400078e000c */
[----:B-1----:R-:W-:-:S04]  /*1860*/  @!P1 IMAD.WIDE.U32 R10, R6, R15, R10 ;  /* 0x0000000f060a9225 */ /* 0x002fc800078e000a */
[----:B------:R-:W-:Y:S02]  /*1870*/  @!P1 IMAD.MOV.U32 R22, RZ, RZ, R10 ;  /* 0x000000ffff169224 */ /* 0x000fe400078e000a */
[----:B------:R-:W-:Y:S02]  /*1880*/  @!P1 IMAD.MOV.U32 R19, RZ, RZ, R11 ;  /* 0x000000ffff139224 */ /* 0x000fe400078e000b */
[C---:B--2---:R-:W-:Y:S02]  /*1890*/  IMAD R9, R16.reuse, UR5, RZ ;  /* 0x0000000510097c24 */ /* 0x044fe4000f8e02ff */
[----:B------:R-:W-:Y:S01]  /*18a0*/  IMAD.WIDE.U32 R16, R16, UR4, RZ ;  /* 0x0000000410107c25 */ /* 0x000fe2000f8e00ff */
[----:B------:R-:W-:-:S03]  /*18b0*/  USHF.R.S32.HI UR4, URZ, 0x4, UR7 ;  /* 0x000000043f047899 */ /* 0x000fc60008011407 */
[----:B------:R-:W-:Y:S01]  /*18c0*/  IMAD.IADD R0, R17, 0x1, R9 ;  /* 0x0000000111007824 */ /* 0x000fe200078e0209 */
[----:B------:R-:W-:Y:S08]  /*18d0*/  @P0 BRA `(.L_x_12) ;  /* 0x0000000000240947 */ /* 0x000ff00003800000 */
[----:B------:R-:W-:Y:S01]  /*18e0*/  USHF.R.U32.HI UR6, URZ, 0x1, UR4 ;  /* 0x000000013f067899 */ /* 0x000fe20008011604 */
[----:B------:R-:W-:Y:S01]  /*18f0*/  IADD3 R22, P0, R22, R16, RZ ;  /* 0x0000001016167210 */ /* 0x000fe20007f1e0ff */
[----:B------:R-:W-:Y:S02]  /*1900*/  UISETP.GE.U32.AND UP0, UPT, UR4, 0x5a, UPT ;  /* 0x0000005a0400788c */ /* 0x000fe4000bf06070 */
[----:B------:R-:W-:Y:S02]  /*1910*/  UIMAD.WIDE.U32 UR6, UR6, -0x49f49f49, URZ ;  /* 0xb60b60b7060678a5 */ /* 0x000fe4000f8e003f */
[----:B------:R-:W-:Y:S01]  /*1920*/  IMAD.X R19, R0, 0x1, R19, P0 ;  /* 0x0000000100137824 */ /* 0x000fe200000e0613 */
[----:B------:R-:W-:Y:S01]  /*1930*/  UMOV UR38, URZ ;  /* 0x0000003f00267c82 */ /* 0x000fe20008000000 */
[----:B------:R-:W-:-:S04]  /*1940*/  USHF.R.U32.HI UR6, URZ, 0x5, UR7 ;  /* 0x000000053f067899 */ /* 0x000fc80008011607 */
[----:B------:R-:W-:Y:S02]  /*1950*/  UIMAD UR39, UR6, -0x5a, UR4 ;  /* 0xffffffa6062778a4 */ /* 0x000fe4000f8e0204 */
[----:B------:R-:W-:-:S12]  /*1960*/  @UP0 ULOP3.LUT UR38, UR6, 0x1, URZ, 0xc0, !UPT ;  /* 0x0000000106260892 */ /* 0x000fd8000f8ec03f */
.L_x_12:
[----:B------:R-:W-:Y:S01]  /*1970*/  ISETP.GE.U32.AND P0, PT, R22, UR8, PT ;  /* 0x0000000816007c0c */ /* 0x000fe2000bf06070 */
[----:B------:R-:W-:Y:S01]  /*1980*/  IMAD.MOV.U32 R32, RZ, RZ, -0x1 ;  /* 0xffffffffff207424 */ /* 0x000fe200078e00ff */
[----:B------:R-:W-:Y:S01]  /*1990*/  PRMT R9, RZ, 0x7610, R9 ;  /* 0x00007610ff097816 */ /* 0x000fe20000000009 */
[----:B------:R-:W-:Y:S01]  /*19a0*/  IMAD.MOV.U32 R2, RZ, RZ, -0x1 ;  /* 0xffffffffff027424 */ /* 0x000fe200078e00ff */
[----:B------:R-:W-:Y:S01]  /*19b0*/  ISETP.GE.U32.AND.EX P0, PT, R19, UR9, PT, P0 ;  /* 0x0000000913007c0c */ /* 0x000fe2000bf06100 */
[----:B------:R-:W-:-:S12]  /*19c0*/  IMAD.MOV.U32 R33, RZ, RZ, -0x1 ;  /* 0xffffffffff217424 */ /* 0x000fd800078e00ff */
[----:B------:R-:W-:Y:S05]  /*19d0*/  @P0 BRA `(.L_x_13) ;  /* 0x00000004002c0947 */ /* 0x000fea0003800000 */
[----:B------:R-:W0:Y:S01]  /*19e0*/  LDC.64 R26, c[0x0][0x628] ;  /* 0x00018a00ff1a7b82 */ /* 0x000e220000000a00 */
[----:B------:R-:W-:Y:S02]  /*19f0*/  IMAD.MOV.U32 R10, RZ, RZ, R22 ;  /* 0x000000ffff0a7224 */ /* 0x000fe400078e0016 */
[----:B------:R-:W-:-:S05]  /*1a00*/  IMAD.MOV.U32 R11, RZ, RZ, R19 ;  /* 0x000000ffff0b7224 */ /* 0x000fca00078e0013 */
[----:B------:R-:W1:Y:S08]  /*1a10*/  LDC R2, c[0x0][0x630] ;  /* 0x00018c00ff027b82 */ /* 0x000e700000000800 */
[----:B------:R-:W2:Y:S01]  /*1a20*/  LDC.64 R28, c[0x0][0x620] ;  /* 0x00018800ff1c7b82 */ /* 0x000ea20000000a00 */
[----:B0-----:R-:W-:-:S04]  /*1a30*/  ISETP.NE.U32.AND P0, PT, R26, RZ, PT ;  /* 0x000000ff1a00720c */ /* 0x001fc80003f05070 */
[----:B------:R-:W-:-:S13]  /*1a40*/  ISETP.NE.AND.EX P0, PT, R27, RZ, PT, P0 ;  /* 0x000000ff1b00720c */ /* 0x000fda0003f05300 */
[----:B-12---:R-:W-:Y:S05]  /*1a50*/  @!P0 BRA `(.L_x_14) ;  /* 0x0000000000288947 */ /* 0x006fea0003800000 */
[----:B------:R-:W0:Y:S02]  /*1a60*/  LDC R9, c[0x0][0x634] ;  /* 0x00018d00ff097b82 */ /* 0x000e240000000800 */
[----:B0-----:R-:W-:-:S05]  /*1a70*/  IADD3 R9, P0, R22, R9, RZ ;  /* 0x0000000916097210 */ /* 0x001fca0007f1e0ff */
[----:B------:R-:W-:-:S04]  /*1a80*/  IMAD.X R25, RZ, RZ, R19, P0 ;  /* 0x000000ffff197224 */ /* 0x000fc800000e0613 */
[----:B------:R-:W-:-:S04]  /*1a90*/  IMAD.WIDE.U32 R10, R25, R26, RZ ;  /* 0x0000001a190a7225 */ /* 0x000fc800078e00ff */
[----:B------:R-:W-:-:S04]  /*1aa0*/  IMAD.WIDE.U32 R12, P0, R9, R27, R10 ;  /* 0x0000001b090c7225 */ /* 0x000fc8000780000a */
[----:B------:R-:W-:-:S04]  /*1ab0*/  IMAD.WIDE.U32 R10, R9, R26, RZ ;  /* 0x0000001a090a7225 */ /* 0x000fc800078e00ff */
[----:B------:R-:W-:Y:S01]  /*1ac0*/  IMAD.X R15, RZ, RZ, RZ, P0 ;  /* 0x000000ffff0f7224 */ /* 0x000fe200000e06ff */
[----:B------:R-:W-:Y:S01]  /*1ad0*/  IADD3 RZ, P0, R11, R12, RZ ;  /* 0x0000000c0bff7210 */ /* 0x000fe20007f1e0ff */
[----:B------:R-:W-:-:S04]  /*1ae0*/  IMAD.MOV.U32 R14, RZ, RZ, R13 ;  /* 0x000000ffff0e7224 */ /* 0x000fc800078e000d */
[----:B------:R-:W-:-:S08]  /*1af0*/  IMAD.WIDE.U32.X R10, R25, R27, R14, P0 ;  /* 0x0000001b190a7225 */ /* 0x000fd000000e040e */
.L_x_14:
[----:B------:R-:W0:Y:S01]  /*1b00*/  LDC.64 R30, c[0x0][0x640] ;  /* 0x00019000ff1e7b82 */ /* 0x000e220000000a00 */
[-CC-:B------:R-:W-:Y:S01]  /*1b10*/  SHF.R.U64 R39, R10, R2.reuse, R11.reuse ;  /* 0x000000020a277219 */ /* 0x180fe2000000120b */
[----:B------:R-:W-:Y:S01]  /*1b20*/  IMAD.MOV.U32 R10, RZ, RZ, R22 ;  /* 0x000000ffff0a7224 */ /* 0x000fe200078e0016 */
[----:B------:R-:W-:Y:S01]  /*1b30*/  SHF.R.U32.HI R2, RZ, R2, R11 ;  /* 0x00000002ff027219 */ /* 0x000fe2000001160b */
[----:B------:R-:W-:Y:S01]  /*1b40*/  IMAD.MOV.U32 R33, RZ, RZ, 0x1 ;  /* 0x00000001ff217424 */ /* 0x000fe200078e00ff */
[----:B------:R-:W-:-:S03]  /*1b50*/  IADD3 R9, P0, RZ, -R39, RZ ;  /* 0x80000027ff097210 */ /* 0x000fc60007f1e0ff */
[----:B------:R-:W1:Y:S02]  /*1b60*/  LDC R12, c[0x0][0x618] ;  /* 0x00018600ff0c7b82 */ /* 0x000e640000000800 */
[----:B------:R-:W-:-:S04]  /*1b70*/  IMAD.X R11, RZ, RZ, ~R2, P0 ;  /* 0x000000ffff0b7224 */ /* 0x000fc800000e0e02 */
[-C--:B------:R-:W-:Y:S02]  /*1b80*/  IMAD R2, R11, R28.reuse, RZ ;  /* 0x0000001c0b027224 */ /* 0x080fe400078e02ff */
[----:B------:R-:W2:Y:S01]  /*1b90*/  LDC R13, c[0x0][0x608] ;  /* 0x00018200ff0d7b82 */ /* 0x000ea20000000800 */
[----:B------:R-:W-:Y:S02]  /*1ba0*/  IMAD.MOV.U32 R11, RZ, RZ, R19 ;  /* 0x000000ffff0b7224 */ /* 0x000fe400078e0013 */
[----:B------:R-:W-:-:S05]  /*1bb0*/  IMAD.WIDE.U32 R10, R9, R28, R10 ;  /* 0x0000001c090a7225 */ /* 0x000fca00078e000a */
[----:B------:R-:W3:Y:S01]  /*1bc0*/  LDC R26, c[0x0][0x658] ;  /* 0x00019600ff1a7b82 */ /* 0x000ee20000000800 */
[----:B------:R-:W-:Y:S01]  /*1bd0*/  IMAD R9, R9, R29, R2 ;  /* 0x0000001d09097224 */ /* 0x000fe200078e0202 */
[----:B0-----:R-:W-:-:S03]  /*1be0*/  ISETP.NE.U32.AND P0, PT, R30, RZ, PT ;  /* 0x000000ff1e00720c */ /* 0x001fc60003f05070 */
[----:B------:R-:W-:Y:S01]  /*1bf0*/  IMAD.IADD R9, R11, 0x1, R9 ;  /* 0x000000010b097824 */ /* 0x000fe200078e0209 */
[----:B------:R-:W-:Y:S01]  /*1c00*/  ISETP.NE.AND.EX P0, PT, R31, RZ, PT, P0 ;  /* 0x000000ff1f00720c */ /* 0x000fe20003f05300 */
[----:B------:R-:W-:Y:S01]  /*1c10*/  IMAD.MOV.U32 R11, RZ, RZ, -0x1 ;  /* 0xffffffffff0b7424 */ /* 0x000fe200078e00ff */
[----:B------:R-:W0:Y:S02]  /*1c20*/  LDC R29, c[0x0][0x600] ;  /* 0x00018000ff1d7b82 */ /* 0x000e240000000800 */
[-CC-:B-1----:R-:W-:Y:S02]  /*1c30*/  SHF.R.U64 R27, R10, R12.reuse, R9.reuse ;  /* 0x0000000c0a1b7219 */ /* 0x182fe40000001209 */
[----:B------:R-:W-:-:S04]  /*1c40*/  SHF.R.U32.HI R2, RZ, R12, R9 ;  /* 0x0000000cff027219 */ /* 0x000fc80000011609 */
[----:B------:R-:W1:Y:S01]  /*1c50*/  LDC R28, c[0x0][0x648] ;  /* 0x00019200ff1c7b82 */ /* 0x000e620000000800 */
[-CC-:B--2---:R-:W-:Y:S02]  /*1c60*/  SHF.R.U64 R40, R27, R13.reuse, R2.reuse ;  /* 0x0000000d1b287219 */ /* 0x184fe40000001202 */
[----:B------:R-:W-:-:S05]  /*1c70*/  SHF.R.U32.HI R9, RZ, R13, R2 ;  /* 0x0000000dff097219 */ /* 0x000fca0000011602 */
[----:B------:R-:W2:Y:S01]  /*1c80*/  LDC R32, c[0x0][0x638] ;  /* 0x00018e00ff207b82 */ /* 0x000ea20000000800 */
[-CC-:B---3--:R-:W-:Y:S02]  /*1c90*/  SHF.R.U64 R42, R40, R26.reuse, R9.reuse ;  /* 0x0000001a282a7219 */ /* 0x188fe40000001209 */
[-C--:B------:R-:W-:Y:S02]  /*1ca0*/  SHF.L.U32 R2, R11, R26.reuse, RZ ;  /* 0x0000001a0b027219 */ /* 0x080fe400000006ff */
[----:B------:R-:W-:Y:S01]  /*1cb0*/  SHF.R.U32.HI R11, RZ, R26, R9 ;  /* 0x0000001aff0b7219 */ /* 0x000fe20000011609 */
[----:B------:R-:W-:Y:S01]  /*1cc0*/  IMAD.MOV.U32 R10, RZ, RZ, R42 ;  /* 0x000000ffff0a7224 */ /* 0x000fe200078e002a */
[----:B------:R-:W-:Y:S01]  /*1cd0*/  LOP3.LUT R9, RZ, R2, RZ, 0x33, !PT ;  /* 0x00000002ff097212 */ /* 0x000fe200078e33ff */
[----:B------:R-:W3:Y:S01]  /*1ce0*/  LDC R38, c[0x0][0x610] ;  /* 0x00018400ff267b82 */ /* 0x000ee20000000800 */
[----:B------:R-:W-:Y:S05]  /*1cf0*/  @!P0 BRA `(.L_x_15) ;  /* 0x0000000000288947 */ /* 0x000fea0003800000 */
[----:B------:R-:W4:Y:S02]  /*1d00*/  LDC R15, c[0x0][0x64c] ;  /* 0x00019300ff0f7b82 */ /* 0x000f240000000800 */
[----:B----4-:R-:W-:-:S05]  /*1d10*/  IADD3 R15, P0, R42, R15, RZ ;  /* 0x0000000f2a0f7210 */ /* 0x010fca0007f1e0ff */
        /* <DEDUP_REMOVED lines=8> */
.L_x_15:
[----:B-1----:R-:W-:Y:S01]  /*1da0*/  SHF.R.U64 R7, R10, R28, R11 ;  /* 0x0000001c0a077219 */ /* 0x002fe2000000120b */
[----:B0-----:R-:W-:Y:S01]  /*1db0*/  VIADD R10, R29, 0xffffffff ;  /* 0xffffffff1d0a7836 */ /* 0x001fe20000000000 */
[----:B------:R-:W-:Y:S01]  /*1dc0*/  SHF.L.U32 R2, R33, R26, RZ ;  /* 0x0000001a21027219 */ /* 0x000fe200000006ff */
[----:B------:R-:W-:Y:S01]  /*1dd0*/  @P1 IMAD R20, R21, R24, R6 ;  /* 0x0000001815141224 */ /* 0x000fe200078e0206 */
[----:B------:R-:W-:Y:S01]  /*1de0*/  LOP3.LUT R9, R40, R9, RZ, 0xc0, !PT ;  /* 0x0000000928097212 */ /* 0x000fe200078ec0ff */
[----:B------:R-:W-:Y:S02]  /*1df0*/  IMAD.MOV R11, RZ, RZ, -R7 ;  /* 0x000000ffff0b7224 */ /* 0x000fe400078e0a07 */
[----:B------:R-:W-:Y:S02]  /*1e00*/  IMAD.MOV.U32 R33, RZ, RZ, R39 ;  /* 0x000000ffff217224 */ /* 0x000fe400078e0027 */
[----:B------:R-:W-:Y:S01]  /*1e10*/  IMAD R9, R2, R7, R9 ;  /* 0x0000000702097224 */ /* 0x000fe200078e0209 */
[----:B------:R-:W-:Y:S01]  /*1e20*/  LOP3.LUT R7, R27, R10, RZ, 0xc0, !PT ;  /* 0x0000000a1b077212 */ /* 0x000fe200078ec0ff */
[----:B--2---:R-:W-:-:S02]  /*1e30*/  IMAD R2, R11, R32, R42 ;  /* 0x000000200b027224 */ /* 0x004fc400078e022a */
[----:B---3--:R-:W-:Y:S02]  /*1e40*/  IMAD R32, R9, R38, R20 ;  /* 0x0000002609207224 */ /* 0x008fe400078e0214 */
[----:B------:R-:W-:Y:S02]  /*1e50*/  IMAD R7, R2, R29, R7 ;  /* 0x0000001d02077224 */ /* 0x000fe400078e0207 */
[----:B------:R-:W-:-:S03]  /*1e60*/  IMAD.MOV.U32 R9, RZ, RZ, 0x1 ;  /* 0x00000001ff097424 */ /* 0x000fc600078e00ff */
[----:B------:R-:W-:Y:S02]  /*1e70*/  SEL R2, R7, R32, !P1 ;  /* 0x0000002007027207 */ /* 0x000fe40004800000 */
[----:B------:R-:W-:-:S07]  /*1e80*/  SEL R32, R32, R7, !P1 ;  /* 0x0000000720207207 */ /* 0x000fce0004800000 */
.L_x_13:
[----:B------:R-:W-:Y:S05]  /*1e90*/  @!P2 BRA `(.L_x_16) ;  /* 0x00000000000ca947 */ /* 0x000fea0003800000 */
[----:B------:R-:W-:Y:S01]  /*1ea0*/  UCGABAR_WAIT ;  /* 0x0000000000007dc7 */ /* 0x000fe20008000000 */
[----:B------:R-:W-:Y:S01]  /*1eb0*/  CCTL.IVALL ;  /* 0x00000000ff00798f */ /* 0x000fe20002000000 */
[----:B------:R-:W-:Y:S05]  /*1ec0*/  BRA `(.L_x_17) ;  /* 0x0000000000047947 */ /* 0x000fea0003800000 */
.L_x_16:
[----:B------:R-:W-:Y:S06]  /*1ed0*/  BAR.SYNC.DEFER_BLOCKING 0x0 ;  /* 0x0000000000007b1d */ /* 0x000fec0000010000 */
.L_x_17:
[----:B------:R-:W-:Y:S05]  /*1ee0*/  @!P4 BRA `(.L_x_18) ;  /* 0x0000001c00c4c947 */ /* 0x000fea0003800000 */
[----:B------:R-:W-:-:S13]  /*1ef0*/  ISETP.GT.U32.AND P0, PT, R41, 0x1, PT ;  /* 0x000000012900780c */ /* 0x000fda0003f04070 */
[----:B------:R-:W-:Y:S05]  /*1f00*/  @P0 EXIT ;  /* 0x000000000000094d */ /* 0x000fea0003800000 */
.L_x_19:
[----:B------:R-:W-:-:S08]  /*1f10*/  NOP ;  /* 0x0000000000007918 */ /* 0x000fd00000000000 */
[----:B------:R-:W0:Y:S02]  /*1f20*/  USETMAXREG.TRY_ALLOC.CTAPOOL UP0, 0xe8 ;  /* 0x000000e8000079c8 */ /* 0x000e240008000600 */
[----:B0-----:R-:W-:-:S13]  /*1f30*/  PLOP3.LUT P0, PT, PT, PT, UP0, 0x80, 0x0 ;  /* 0x000000000000781c */ /* 0x001fda0003f0f008 */
[----:B------:R-:W-:Y:S05]  /*1f40*/  @!P0 BRA `(.L_x_19) ;  /* 0xfffffffc00f08947 */ /* 0x000fea000383ffff */
[----:B------:R-:W-:-:S13]  /*1f50*/  LOP3.LUT P0, RZ, R9, 0xff, RZ, 0xc0, !PT ;  /* 0x000000ff09ff7812 */ /* 0x000fda000780c0ff */
[----:B------:R-:W-:Y:S05]  /*1f60*/  @!P0 EXIT ;  /* 0x000000000000894d */ /* 0x000fea0003800000 */
[----:B------:R-:W0:Y:S01]  /*1f70*/  S2UR UR5, SR_CgaCtaId ;  /* 0x00000000000579c3 */ /* 0x000e220000008800 */
[CC--:B------:R-:W-:Y:S01]  /*1f80*/  LEA.HI R4, R8.reuse, R3.reuse, RZ, 0x2 ;  /* 0x0000000308047211 */ /* 0x0c0fe200078f10ff */
[----:B------:R-:W-:Y:S01]  /*1f90*/  UMOV UR40, 0x400 ;  /* 0x0000040000287882 */ /* 0x000fe20000000000 */
[----:B------:R-:W-:Y:S01]  /*1fa0*/  LEA.HI R8, R8, R3, RZ, 0x5 ;  /* 0x0000000308087211 */ /* 0x000fe200078f28ff */
[----:B------:R-:W-:Y:S01]  /*1fb0*/  UISETP.LT.AND UP0, UPT, UR4, 0x1, UPT ;  /* 0x000000010400788c */ /* 0x000fe2000bf01270 */
[--C-:B------:R-:W-:Y:S01]  /*1fc0*/  SHF.R.S32.HI R38, RZ, 0x2, R4.reuse ;  /* 0x00000002ff267819 */ /* 0x100fe20000011404 */
[----:B------:R-:W-:Y:S01]  /*1fd0*/  UIADD3 UR6, UR12, -0x1, URZ ;  /* 0xffffffff0c067890 */ /* 0x000fe2000fffe03f */
[----:B------:R-:W-:Y:S01]  /*1fe0*/  SHF.R.S32.HI R5, RZ, 0x1f, R4 ;  /* 0x0000001fff057819 */ /* 0x000fe20000011404 */
[----:B------:R-:W1:Y:S01]  /*1ff0*/  LDC R44, c[0x0][0x658] ;  /* 0x00019600ff2c7b82 */ /* 0x000e620000000800 */
[----:B------:R-:W-:Y:S01]  /*2000*/  LOP3.LUT R4, R4, 0xfffffffc, RZ, 0xc0, !PT ;  /* 0xfffffffc04047812 */ /* 0x000fe200078ec0ff */
[----:B------:R-:W-:Y:S01]  /*2010*/  USEL UR41, UR4, 0x1, UP0 ;  /* 0x0000000104297887 */ /* 0x000fe20008000000 */
[----:B------:R-:W-:Y:S01]  /*2020*/  LEA.HI R5, R5, R38, RZ, 0x3 ;  /* 0x0000002605057211 */ /* 0x000fe200078f18ff */
[----:B------:R-:W-:Y:S01]  /*2030*/  UISETP.NE.AND UP0, UPT, UR6, URZ, UPT ;  /* 0x0000003f0600728c */ /* 0x000fe2000bf05270 */
[----:B------:R-:W-:Y:S01]  /*2040*/  SHF.L.U64.HI R46, R16, 0x1, R0 ;  /* 0x00000001102e7819 */ /* 0x000fe20000010200 */
[----:B------:R-:W-:Y:S01]  /*2050*/  IMAD.IADD R4, R3, 0x1, -R4 ;  /* 0x0000000103047824 */ /* 0x000fe200078e0a04 */
[----:B------:R-:W-:Y:S01]  /*2060*/  LOP3.LUT R5, R5, 0xfffffff8, RZ, 0xc0, !PT ;  /* 0xfffffff805057812 */ /* 0x000fe200078ec0ff */
[----:B------:R-:W2:Y:S01]  /*2070*/  LDC.64 R42, c[0x0][0x5c8] ;  /* 0x00017200ff2a7b82 */ /* 0x000ea20000000a00 */
[----:B------:R-:W-:Y:S01]  /*2080*/  IMAD.MOV.U32 R3, RZ, RZ, -0x1 ;  /* 0xffffffffff037424 */ /* 0x000fe200078e00ff */
[----:B------:R-:W-:Y:S01]  /*2090*/  USEL UR8, URZ, 0x1, UP0 ;  /* 0x000000013f087887 */ /* 0x000fe20008000000 */
[----:B------:R-:W-:Y:S01]  /*20a0*/  IMAD.SHL.U32 R40, R4, 0x2, RZ ;  /* 0x0000000204287824 */ /* 0x000fe200078e00ff */
[----:B------:R-:W-:Y:S01]  /*20b0*/  ULDC UR9, c[0x0][0x284] ;  /* 0x0000a10000097ab9 */ /* 0x000fe20000000800 */
[----:B------:R-:W-:Y:S01]  /*20c0*/  IMAD.IADD R38, R38, 0x1, -R5 ;  /* 0x0000000126267824 */ /* 0x000fe200078e0a05 */
[----:B------:R-:W-:Y:S01]  /*20d0*/  SHF.R.S32.HI R5, RZ, 0x5, R8 ;  /* 0x00000005ff057819 */ /* 0x000fe20000011408 */
[----:B------:R-:W-:Y:S01]  /*20e0*/  USHF.L.U32 UR46, UR4, 0x1, URZ ;  /* 0x00000001042e7899 */ /* 0x000fe2000800063f */
[----:B------:R-:W3:Y:S01]  /*20f0*/  LDC R45, c[0x0][0x288] ;  /* 0x0000a200ff2d7b82 */ /* 0x000ee20000000800 */
[----:B0-----:R-:W-:Y:S01]  /*2100*/  ULEA UR40, UR5, UR40, 0x18 ;  /* 0x0000002805287291 */ /* 0x001fe2000f8ec03f */
[--C-:B------:R-:W-:Y:S01]  /*2110*/  SHF.R.S32.HI R39, RZ, 0x1f, R38.reuse ;  /* 0x0000001fff277819 */ /* 0x100fe20000011426 */
[----:B------:R-:W-:Y:S01]  /*2120*/  USHF.L.U32 UR5, UR6, 0x3, URZ ;  /* 0x0000000306057899 */ /* 0x000fe2000800063f */
[C-C-:B------:R-:W-:Y:S01]  /*2130*/  IMAD R49, R5.reuse, -0x10, -R38.reuse ;  /* 0xfffffff005317824 */ /* 0x140fe200078e0a26 */
[----:B------:R-:W-:Y:S01]  /*2140*/  UIADD3 UR6, UR40, 0x680, URZ ;  /* 0x0000068028067890 */ /* 0x000fe2000fffe03f */
[----:B------:R-:W-:Y:S01]  /*2150*/  LOP3.LUT R48, R18, 0x1, RZ, 0xfc, !PT ;  /* 0x0000000112307812 */ /* 0x000fe200078efcff */
[----:B------:R-:W-:Y:S01]  /*2160*/  UIADD3 UR7, UR40, 0x2d680, URZ ;  /* 0x0002d68028077890 */ /* 0x000fe2000fffe03f */
[----:B------:R-:W-:Y:S01]  /*2170*/  IMAD.WIDE R38, R5, 0x10, R38 ;  /* 0x0000001005267825 */ /* 0x000fe200078e0226 */
[----:B------:R-:W-:Y:S01]  /*2180*/  USHF.R.U32.HI UR6, URZ, 0x4, UR6 ;  /* 0x000000043f067899 */ /* 0x000fe20008011606 */
[-C--:B-1----:R-:W-:Y:S01]  /*2190*/  SHF.L.U32 R3, R3, R44.reuse, RZ ;  /* 0x0000002c03037219 */ /* 0x082fe200000006ff */
[----:B------:R-:W-:Y:S01]  /*21a0*/  USHF.R.U32.HI UR7, URZ, 0x4, UR7 ;  /* 0x000000043f077899 */ /* 0x000fe20008011607 */
[----:B------:R-:W-:Y:S01]  /*21b0*/  IMAD.MOV.U32 R5, RZ, RZ, 0x1 ;  /* 0x00000001ff057424 */ /* 0x000fe200078e00ff */
[----:B------:R-:W-:Y:S01]  /*21c0*/  UIADD3 UR45, UR40, 0x5b0, URZ ;  /* 0x000005b0282d7890 */ /* 0x000fe2000fffe03f */
[----:B------:R-:W-:Y:S01]  /*21d0*/  LOP3.LUT R47, RZ, R3, RZ, 0x33, !PT ;  /* 0x00000003ff2f7212 */ /* 0x000fe200078e33ff */
[----:B------:R-:W-:Y:S01]  /*21e0*/  ULOP3.LUT UR5, UR5, 0x8, URZ, 0xc0, !UPT ;  /* 0x0000000805057892 */ /* 0x000fe2000f8ec03f */
[C---:B--2---:R-:W-:Y:S01]  /*21f0*/  SHF.L.U64.HI R43, R42.reuse, 0x3, R43 ;  /* 0x000000032a2b7819 */ /* 0x044fe2000001022b */
[----:B------:R-:W-:Y:S01]  /*2200*/  ULOP3.LUT UR6, UR6, 0x3fff, URZ, 0xc0, !UPT ;  /* 0x00003fff06067892 */ /* 0x000fe2000f8ec03f */
[----:B------:R-:W-:Y:S01]  /*2210*/  SHF.L.U32 R44, R5, R44, RZ ;  /* 0x0000002c052c7219 */ /* 0x000fe200000006ff */
[----:B------:R-:W-:Y:S01]  /*2220*/  ULOP3.LUT UR7, UR7, 0x3fff, URZ, 0xc0, !UPT ;  /* 0x00003fff07077892 */ /* 0x000fe2000f8ec03f */
[----:B------:R-:W-:Y:S01]  /*2230*/  IMAD.SHL.U32 R42, R42, 0x8, RZ ;  /* 0x000000082a2a7824 */ /* 0x000fe200078e00ff */
[----:B------:R-:W-:Y:S01]  /*2240*/  SHF.R.S32.HI R41, RZ, 0x1f, R40 ;  /* 0x0000001fff297819 */ /* 0x000fe20000011428 */
[----:B------:R-:W-:Y:S01]  /*2250*/  IMAD.U32 R50, RZ, RZ, UR8 ;  /* 0x00000008ff327e24 */ /* 0x000fe2000f8e00ff */
[----:B------:R-:W-:Y:S01]  /*2260*/  UIADD3 UR41, -UR41, UR4, URZ ;  /* 0x0000000429297290 */ /* 0x000fe2000fffe13f */
[----:B---3--:R-:W-:Y:S01]  /*2270*/  IMAD R45, R4, -0x2, R45 ;  /* 0xfffffffe042d7824 */ /* 0x008fe200078e022d */
[----:B------:R-:W-:Y:S01]  /*2280*/  ULEA UR48, UR12, UR45, 0x3 ;  /* 0x0000002d0c307291 */ /* 0x000fe2000f8e183f */
[----:B------:R-:W-:Y:S01]  /*2290*/  VIADD R49, R49, UR9 ;  /* 0x0000000931317c36 */ /* 0x000fe20008000000 */
[----:B------:R-:W-:-:S02]  /*22a0*/  ULOP3.LUT UR47, UR5, 0x8, URZ, 0x3c, !UPT ;  /* 0x00000008052f7892 */ /* 0x000fc4000f8e3c3f */
[----:B------:R-:W-:Y:S02]  /*22b0*/  ULOP3.LUT UR42, UR5, 0x18, URZ, 0x3c, !UPT ;  /* 0x00000018052a7892 */ /* 0x000fe4000f8e3c3f */
[----:B------:R-:W-:Y:S02]  /*22c0*/  ULOP3.LUT UR43, UR6, 0x10000, URZ, 0xfc, !UPT ;  /* 0x00010000062b7892 */ /* 0x000fe4000f8efc3f */
[----:B------:R-:W-:-:S12]  /*22d0*/  ULOP3.LUT UR44, UR7, 0x10000, URZ, 0xfc, !UPT ;  /* 0x00010000072c7892 */ /* 0x000fd8000f8efc3f */
.L_x_57:
[----:B------:R-:W-:-:S04]  /*22e0*/  SHF.L.U32 R0, R50, 0x1f, RZ ;  /* 0x0000001f32007819 */ /* 0x000fc800000006ff */
[----:B------:R-:W0:Y:S02]  /*22f0*/  SYNCS.PHASECHK.TRANS64.TRYWAIT P0, [UR48+-0x8], R0 ;  /* 0xfffff800ff0075a7 */ /* 0x000e240008000170 */
[----:B012345:R-:W-:Y:S05]  /*2300*/  @!P0 BRA `(.L_x_20) ;  /* 0x0000002800988947 */ /* 0x03ffea0003800000 */
.L_x_76:
[----:B------:R-:W-:Y:S02]  /*2310*/  ULDC UR4, c[0x0][0x28c] ;  /* 0x0000a30000047ab9 */ /* 0x000fe40000000800 */
[----:B------:R-:W-:-:S13]  /*2320*/  ISETP.LT.AND P0, PT, RZ, UR4, PT ;  /* 0x00000004ff007c0c */ /* 0x000fda000bf01270 */
[----:B------:R-:W-:Y:S05]  /*2330*/  @P0 BRA `(.L_x_21) ;  /* 0x0000000000400947 */ /* 0x000fea0003800000 */
[----:B0-----:R-:W-:Y:S01]  /*2340*/  MOV R0, 0x0 ;  /* 0x0000000000007802 */ /* 0x001fe20000000f00 */
[----:B------:R-:W-:Y:S01]  /*2350*/  ULDC.64 UR4, c[0x4][0x68] ;  /* 0x01001a0000047ab9 */ /* 0x000fe20000000a00 */
[----:B------:R-:W-:Y:S01]  /*2360*/  ULDC.64 UR6, c[0x4][0x8] ;  /* 0x0100020000067ab9 */ /* 0x000fe20000000a00 */
[----:B------:R-:W-:Y:S01]  /*2370*/  IMAD.U32 R4, RZ, RZ, UR4 ;  /* 0x00000004ff047e24 */ /* 0x000fe2000f8e00ff */
[----:B------:R0:W1:Y:S01]  /*2380*/  LDC.64 R14, c[0x4][R0] ;  /* 0x01000000000e7b82 */ /* 0x0000620000000a00 */
[----:B------:R-:W-:Y:S01]  /*2390*/  IMAD.U32 R5, RZ, RZ, UR5 ;  /* 0x00000005ff057e24 */ /* 0x000fe2000f8e00ff */
[----:B------:R-:W-:Y:S01]  /*23a0*/  ULDC.64 UR4, c[0x4][0x70] ;  /* 0x01001c0000047ab9 */ /* 0x000fe20000000a00 */
[----:B------:R-:W-:Y:S02]  /*23b0*/  IMAD.U32 R10, RZ, RZ, UR6 ;  /* 0x00000006ff0a7e24 */ /* 0x000fe4000f8e00ff */
[----:B------:R-:W-:Y:S02]  /*23c0*/  IMAD.U32 R6, RZ, RZ, UR4 ;  /* 0x00000004ff067e24 */ /* 0x000fe4000f8e00ff */
[----:B------:R-:W-:-:S02]  /*23d0*/  IMAD.U32 R7, RZ, RZ, UR5 ;  /* 0x00000005ff077e24 */ /* 0x000fc4000f8e00ff */
[----:B------:R-:W-:Y:S02]  /*23e0*/  IMAD.U32 R11, RZ, RZ, UR7 ;  /* 0x00000007ff0b7e24 */ /* 0x000fe4000f8e00ff */
[----:B------:R-:W-:Y:S02]  /*23f0*/  IMAD.MOV.U32 R8, RZ, RZ, 0x1e1 ;  /* 0x000001e1ff087424 */ /* 0x000fe400078e00ff */
[----:B------:R-:W-:Y:S02]  /*2400*/  IMAD.MOV.U32 R12, RZ, RZ, 0x1 ;  /* 0x00000001ff0c7424 */ /* 0x000fe400078e00ff */
[----:B0-----:R-:W-:-:S07]  /*2410*/  IMAD.MOV.U32 R13, RZ, RZ, RZ ;  /* 0x000000ffff0d7224 */ /* 0x001fce00078e00ff */
[----:B------:R-:W-:-:S07]  /*2420*/  LEPC R20, `(.L_x_21) ;  /* 0x000000001014794e */ /* 0x000fce0000000000 */
[----:B-1---5:R-:W-:Y:S05]  /*2430*/  CALL.ABS.NOINC R14 ;  /* 0x000000000e007343 */ /* 0x022fea0003c00000 */
.L_x_21:
[----:B------:R-:W-:-:S13]  /*2440*/  ISETP.NE.AND P0, PT, R48, 0x3, PT ;  /* 0x000000033000780c */ /* 0x000fda0003f05270 */
[----:B------:R-:W-:Y:S05]  /*2450*/  @!P0 BRA `(.L_x_22) ;  /* 0x0000000000048947 */ /* 0x000fea0003800000 */
[----:B------:R-:W-:Y:S01]  /*2460*/  BPT.TRAP 0x1 ;  /* 0x000000040000795c */ /* 0x000fe20000300000 */
.L_x_22:
[----:B0-----:R-:W-:Y:S02]  /*2470*/  IMAD.U32 R3, RZ, RZ, UR39 ;  /* 0x00000027ff037e24 */ /* 0x001fe4000f8e00ff */
[----:B------:R-:W-:-:S03]  /*2480*/  IMAD.U32 R0, RZ, RZ, UR38 ;  /* 0x00000026ff007e24 */ /* 0x000fc6000f8e00ff */
[----:B------:R-:W-:Y:S02]  /*2490*/  LEA R3, R3, UR40, 0x3 ;  /* 0x0000002803037c11 */ /* 0x000fe4000f8e18ff */
[----:B------:R-:W-:-:S04]  /*24a0*/  SHF.L.U32 R0, R0, 0x1f, RZ ;  /* 0x0000001f00007819 */ /* 0x000fc800000006ff */
[----:B------:R0:W1:Y:S01]  /*24b0*/  SYNCS.PHASECHK.TRANS64.TRYWAIT P1, [R3+URZ], R0 ;  /* 0x00000000030075a7 */ /* 0x000062000802017f */
[----:B------:R-:W-:Y:S05]  /*24c0*/  @!P0 BRA `(.L_x_23) ;  /* 0x0000000000048947 */ /* 0x000fea0003800000 */
[----:B------:R-:W-:Y:S01]  /*24d0*/  BPT.TRAP 0x1 ;  /* 0x000000040000795c */ /* 0x000fe20000300000 */
.L_x_23:
[----:B-1----:R-:W-:Y:S05]  /*24e0*/  @P1 BRA `(.L_x_24) ;  /* 0x0000000000081947 */ /* 0x002fea0003800000 */
[----:B------:R-:W1:Y:S02]  /*24f0*/  SYNCS.PHASECHK.TRANS64.TRYWAIT P1, [R3+URZ], R0 ;  /* 0x00000000030075a7 */ /* 0x000e64000802017f */
[----:B-1----:R-:W-:Y:S05]  /*2500*/  @!P1 BRA `(.L_x_25) ;  /* 0x0000002800309947 */ /* 0x002fea0003800000 */
.L_x_24:
[----:B------:R-:W-:Y:S05]  /*2510*/  WARPSYNC.ALL ;  /* 0x0000000000007948 */ /* 0x000fea0003800000 */
[----:B------:R-:W-:Y:S01]  /*2520*/  ULEA UR4, UR39, UR43, 0x7 ;  /* 0x0000002b27047291 */ /* 0x000fe2000f8e383f */
[----:B------:R-:W-:Y:S01]  /*2530*/  WARPGROUP.ARRIVE ;  /* 0x00000000000079c5 */ /* 0x000fe20000000000 */
[----:B------:R-:W-:Y:S01]  /*2540*/  ULEA UR6, UR39, UR44, 0x5 ;  /* 0x0000002c27067291 */ /* 0x000fe2000f8e283f */
[----:B01----:R-:W-:Y:S01]  /*2550*/  IMAD.U32 R0, RZ, RZ, UR41 ;  /* 0x00000029ff007e24 */ /* 0x003fe2000f8e00ff */
[----:B------:R-:W-:Y:S01]  /*2560*/  UMOV UR5, 0xc0000010 ;  /* 0xc000001000057882 */ /* 0x000fe20000000000 */
[----:B------:R-:W-:-:S03]  /*2570*/  UMOV UR7, 0xc0000010 ;  /* 0xc000001000077882 */ /* 0x000fc60000000000 */
[----:B------:R-:W-:-:S03]  /*2580*/  ISETP.GE.AND P1, PT, R0, 0x1, PT ;  /* 0x000000010000780c */ /* 0x000fc60003f26270 */
[----:B------:R-:W-:Y:S03]  /*2590*/  HGMMA.64x16x16.F32.BF16 R24, gdesc[UR4], RZ, !UPT, gsb0 ;  /* 0x00200000041879f0 */ /* 0x000fe6000c0018ff */
[----:B------:R-:W-:-:S07]  /*25a0*/  WARPGROUP.DEPBAR.LE gsb0, 0x0 ;  /* 0x00008000000079c5 */ /* 0x000fce0000010000 */
[----:B------:R-:W-:Y:S05]  /*25b0*/  @!P1 BRA `(.L_x_26) ;  /* 0x0000000000b89947 */ /* 0x000fea0003800000 */
[----:B------:R-:W-:Y:S01]  /*25c0*/  UIADD3 UR4, UR39, 0x1, URZ ;  /* 0x0000000127047890 */ /* 0x000fe2000fffe03f */
[----:B------:R-:W-:Y:S02]  /*25d0*/  IMAD.U32 R0, RZ, RZ, UR41 ;  /* 0x00000029ff007e24 */ /* 0x000fe4000f8e00ff */
[----:B------:R-:W-:Y:S01]  /*25e0*/  IMAD.U32 R3, RZ, RZ, UR39 ;  /* 0x00000027ff037e24 */ /* 0x000fe2000f8e00ff */
[----:B------:R-:W-:-:S04]  /*25f0*/  UISETP.NE.AND UP0, UPT, UR4, 0x5a, UPT ;  /* 0x0000005a0400788c */ /* 0x000fc8000bf05270 */
[----:B------:R-:W-:Y:S02]  /*2600*/  USEL UR5, URZ, 0x1, UP0 ;  /* 0x000000013f057887 */ /* 0x000fe40008000000 */
[----:B------:R-:W-:Y:S02]  /*2610*/  USEL UR8, UR4, URZ, UP0 ;  /* 0x0000003f04087287 */ /* 0x000fe40008000000 */
[----:B------:R-:W-:-:S06]  /*2620*/  ULOP3.LUT UR5, UR38, UR5, URZ, 0x3c, !UPT ;  /* 0x0000000526057292 */ /* 0x000fcc000f8e3c3f */
[----:B------:R-:W-:-:S07]  /*2630*/  IMAD.U32 R6, RZ, RZ, UR5 ;  /* 0x00000005ff067e24 */ /* 0x000fce000f8e00ff */
.L_x_33:
[----:B------:R-:W-:Y:S05]  /*2640*/  @!P0 BRA `(.L_x_27) ;  /* 0x0000000000048947 */ /* 0x000fea0003800000 */
[----:B------:R-:W-:Y:S01]  /*2650*/  BPT.TRAP 0x1 ;  /* 0x000000040000795c */ /* 0x000fe20000300000 */
.L_x_27:
[----:B------:R-:W-:Y:S01]  /*2660*/  ULEA UR4, UR8, UR40, 0x3 ;  /* 0x0000002808047291 */ /* 0x000fe2000f8e183f */
[----:B------:R-:W-:-:S08]  /*2670*/  SHF.L.U32 R4, R6, 0x1f, RZ ;  /* 0x0000001f06047819 */ /* 0x000fd000000006ff */
[----:B------:R0:W1:Y:S01]  /*2680*/  SYNCS.PHASECHK.TRANS64.TRYWAIT P1, [UR4], R4 ;  /* 0x00000004ff0075a7 */ /* 0x0000620008020144 */
[----:B------:R-:W-:Y:S05]  /*2690*/  @!P0 BRA `(.L_x_28) ;  /* 0x0000000000048947 */ /* 0x000fea0003800000 */
[----:B------:R-:W-:Y:S01]  /*26a0*/  BPT.TRAP 0x1 ;  /* 0x000000040000795c */ /* 0x000fe20000300000 */
.L_x_28:
[----:B-1----:R-:W-:Y:S05]  /*26b0*/  @P1 BRA `(.L_x_29) ;  /* 0x0000000000081947 */ /* 0x002fea0003800000 */
[----:B------:R-:W1:Y:S02]  /*26c0*/  SYNCS.PHASECHK.TRANS64.TRYWAIT P1, [UR4], R4 ;  /* 0x00000004ff0075a7 */ /* 0x000e640008020144 */
[----:B-1----:R-:W-:Y:S05]  /*26d0*/  @!P1 BRA `(.L_x_30) ;  /* 0x0000002400d09947 */ /* 0x002fea0003800000 */
.L_x_29:
[----:B------:R-:W-:Y:S01]  /*26e0*/  ULEA UR4, UR8, UR43, 0x7 ;  /* 0x0000002b08047291 */ /* 0x000fe2000f8e383f */
[----:B------:R-:W-:Y:S01]  /*26f0*/  WARPGROUP.ARRIVE ;  /* 0x00000000000079c5 */ /* 0x000fe20000000000 */
[----:B------:R-:W-:Y:S01]  /*2700*/  ULEA UR6, UR8, UR44, 0x5 ;  /* 0x0000002c08067291 */ /* 0x000fe2000f8e283f */
[----:B------:R-:W-:Y:S01]  /*2710*/  UMOV UR5, 0xc0000010 ;  /* 0xc000001000057882 */ /* 0x000fe20000000000 */
[----:B------:R-:W-:-:S07]  /*2720*/  UMOV UR7, 0xc0000010 ;  /* 0xc000001000077882 */ /* 0x000fce0000000000 */
[----:B------:R-:W-:Y:S03]  /*2730*/  HGMMA.64x16x16.F32.BF16 R24, gdesc[UR4], R24, gsb0 ;  /* 0x00200000041879f0 */ /* 0x000fe60008001818 */
[----:B------:R-:W-:Y:S02]  /*2740*/  WARPGROUP.DEPBAR.LE gsb0, 0x0 ;  /* 0x00008000000079c5 */ /* 0x000fe40000010000 */
[----:B------:R-:W-:Y:S05]  /*2750*/  @!P0 BRA `(.L_x_31) ;  /* 0x0000000000048947 */ /* 0x000fea0003800000 */
[----:B------:R-:W-:Y:S01]  /*2760*/  BPT.TRAP 0x1 ;  /* 0x000000040000795c */ /* 0x000fe20000300000 */
.L_x_31:
[----:B------:R-:W-:-:S13]  /*2770*/  ISETP.NE.AND P1, PT, R34, RZ, PT ;  /* 0x000000ff2200720c */ /* 0x000fda0003f25270 */
[----:B01----:R-:W-:-:S05]  /*2780*/  @P1 LEA R4, R3, UR40, 0x3 ;  /* 0x0000002803041c11 */ /* 0x003fca000f8e18ff */
[----:B------:R-:W-:-:S05]  /*2790*/  @P1 VIADD R4, R4, 0x2d0 ;  /* 0x000002d004041836 */ /* 0x000fca0000000000 */
[----:B------:R-:W-:-:S04]  /*27a0*/  @P1 PRMT R4, R35, 0x654, R4 ;  /* 0x0000065423041816 */ /* 0x000fc80000000004 */
[----:B------:R0:W-:Y:S01]  /*27b0*/  @P1 SYNCS.ARRIVE.TRANS64.RED.A1T0 RZ, [R4+URZ], RZ ;  /* 0x000000ff04ff19a7 */ /* 0x0001e2000810043f */
[----:B------:R-:W-:-:S13]  /*27c0*/  ISETP.GT.U32.AND P1, PT, R18, 0x1, PT ;  /* 0x000000011200780c */ /* 0x000fda0003f24070 */
[----:B0-----:R-:W-:Y:S05]  /*27d0*/  @P1 BRA `(.L_x_32) ;  /* 0x0000000000041947 */ /* 0x001fea0003800000 */
[----:B------:R-:W-:Y:S01]  /*27e0*/  BPT.TRAP 0x1 ;  /* 0x000000040000795c */ /* 0x000fe20000300000 */
.L_x_32:
[----:B------:R-:W-:Y:S01]  /*27f0*/  UIADD3 UR8, UR8, 0x1, URZ ;  /* 0x0000000108087890 */ /* 0x000fe2000fffe03f */
[C---:B------:R-:W-:Y:S01]  /*2800*/  ISETP.GT.AND P2, PT, R0.reuse, 0x1, PT ;  /* 0x000000010000780c */ /* 0x040fe20003f44270 */
[----:B------:R-:W-:Y:S02]  /*2810*/  VIADD R3, R3, 0x1 ;  /* 0x0000000103037836 */ /* 0x000fe40000000000 */
[----:B------:R-:W-:Y:S01]  /*2820*/  UISETP.NE.AND UP0, UPT, UR8, 0x5a, UPT ;  /* 0x0000005a0800788c */ /* 0x000fe2000bf05270 */
[----:B------:R-:W-:Y:S02]  /*2830*/  VIADD R0, R0, 0xffffffff ;  /* 0xffffffff00007836 */ /* 0x000fe40000000000 */
[C---:B------:R-:W-:Y:S01]  /*2840*/  ISETP.NE.AND P1, PT, R3.reuse, 0x5a, PT ;  /* 0x0000005a0300780c */ /* 0x040fe20003f25270 */
[----:B------:R-:W-:Y:S02]  /*2850*/  USEL UR4, URZ, 0x1, UP0 ;  /* 0x000000013f047887 */ /* 0x000fe40008000000 */
[----:B------:R-:W-:Y:S01]  /*2860*/  USEL UR8, UR8, URZ, UP0 ;  /* 0x0000003f08087287 */ /* 0x000fe20008000000 */
[----:B------:R-:W-:-:S03]  /*2870*/  SEL R3, R3, RZ, P1 ;  /* 0x000000ff03037207 */ /* 0x000fc60000800000 */
[----:B------:R-:W-:Y:S01]  /*2880*/  LOP3.LUT R6, R6, UR4, RZ, 0x3c, !PT ;  /* 0x0000000406067c12 */ /* 0x000fe2000f8e3cff */
[----:B------:R-:W-:Y:S07]  /*2890*/  @P2 BRA `(.L_x_33) ;  /* 0xfffffffc00682947 */ /* 0x000fee000383ffff */
.L_x_26:
[----:B------:R-:W0:Y:S01]  /*28a0*/  LDC R0, c[0x0][0x28c] ;  /* 0x0000a300ff007b82 */ /* 0x000e220000000800 */
[----:B------:R-:W-:-:S04]  /*28b0*/  IMAD.U32 R3, RZ, RZ, UR47 ;  /* 0x0000002fff037e24 */ /* 0x000fc8000f8e00ff */
[----:B------:R1:W-:Y:S01]  /*28c0*/  SYNCS.ARRIVE.TRANS64.A1T0 RZ, [R3+UR45], RZ ;  /* 0x000000ff03ff79a7 */ /* 0x0003e2000810002d */
[----:B0-----:R-:W-:-:S13]  /*28d0*/  ISETP.GE.AND P1, PT, R0, 0x1, PT ;  /* 0x000000010000780c */ /* 0x001fda0003f26270 */
[----:B-1----:R-:W-:Y:S05]  /*28e0*/  @!P1 BRA `(.L_x_34) ;  /* 0x00000000004c9947 */ /* 0x002fea0003800000 */
[----:B------:R-:W-:Y:S05]  /*28f0*/  @!P0 BRA `(.L_x_35) ;  /* 0x0000000000048947 */ /* 0x000fea0003800000 */
[----:B------:R-:W-:Y:S01]  /*2900*/  BPT.TRAP 0x1 ;  /* 0x000000040000795c */ /* 0x000fe20000300000 */
.L_x_35:
[----:B------:R-:W-:Y:S01]  /*2910*/  ISETP.NE.AND P0, PT, R34, RZ, PT ;  /* 0x000000ff2200720c */ /* 0x000fe20003f05270 */
[----:B------:R-:W-:Y:S01]  /*2920*/  BSSY B0, `(.L_x_36) ;  /* 0x000000d000007945 */ /* 0x000fe20003800000 */
[----:B------:R-:W-:-:S11]  /*2930*/  ISETP.GT.U32.AND P1, PT, R18, 0x1, PT ;  /* 0x000000011200780c */ /* 0x000fd60003f24070 */
[----:B------:R-:W-:Y:S05]  /*2940*/  @!P0 BRA `(.L_x_37) ;  /* 0x0000000000288947 */ /* 0x000fea0003800000 */
[----:B------:R-:W-:-:S04]  /*2950*/  UIADD3 UR6, UR39, UR41, URZ ;  /* 0x0000002927067290 */ /* 0x000fc8000fffe03f */
[----:B------:R-:W-:-:S04]  /*2960*/  USHF.R.U32.HI UR4, URZ, 0x1, UR6 ;  /* 0x000000013f047899 */ /* 0x000fc80008011606 */
[----:B------:R-:W-:-:S04]  /*2970*/  UIMAD.WIDE.U32 UR4, UR4, -0x49f49f49, URZ ;  /* 0xb60b60b7040478a5 */ /* 0x000fc8000f8e003f */
[----:B------:R-:W-:-:S04]  /*2980*/  USHF.R.U32.HI UR4, URZ, 0x5, UR5 ;  /* 0x000000053f047899 */ /* 0x000fc80008011605 */
[----:B------:R-:W-:-:S04]  /*2990*/  UIMAD UR6, UR4, -0x5a, UR6 ;  /* 0xffffffa6040678a4 */ /* 0x000fc8000f8e0206 */
[----:B------:R-:W-:-:S04]  /*29a0*/  ULEA UR6, UR6, UR40, 0x3 ;  /* 0x0000002806067291 */ /* 0x000fc8000f8e183f */
[----:B------:R-:W-:-:S06]  /*29b0*/  UIADD3 UR6, UR6, 0x2d0, URZ ;  /* 0x000002d006067890 */ /* 0x000fcc000fffe03f */
[----:B------:R-:W-:-:S05]  /*29c0*/  IMAD.U32 R0, RZ, RZ, UR6 ;  /* 0x00000006ff007e24 */ /* 0x000fca000f8e00ff */
[----:B------:R-:W-:-:S04]  /*29d0*/  PRMT R0, R35, 0x654, R0 ;  /* 0x0000065423007816 */ /* 0x000fc80000000000 */
[----:B------:R0:W-:Y:S03]  /*29e0*/  SYNCS.ARRIVE.TRANS64.RED.A1T0 RZ, [R0+URZ], RZ ;  /* 0x000000ff00ff79a7 */ /* 0x0001e6000810043f */
.L_x_37:
[----:B------:R-:W-:Y:S05]  /*29f0*/  BSYNC B0 ;  /* 0x0000000000007941 */ /* 0x000fea0003800000 */
.L_x_36:
[----:B------:R-:W-:Y:S05]  /*2a00*/  @P1 BRA `(.L_x_34) ;  /* 0x0000000000041947 */ /* 0x000fea0003800000 */
[----:B------:R-:W-:Y:S01]  /*2a10*/  BPT.TRAP 0x1 ;  /* 0x000000040000795c */ /* 0x000fe20000300000 */
.L_x_34:
[----:B0-----:R-:W-:Y:S01]  /*2a20*/  SHF.L.U32 R0, R50, 0x1f, RZ ;  /* 0x0000001f32007819 */ /* 0x001fe200000006ff */
[----:B------:R-:W-:Y:S01]  /*2a30*/  UIADD3 UR39, UR39, UR46, URZ ;  /* 0x0000002e27277290 */ /* 0x000fe2000fffe03f */
[----:B------:R-:W-:Y:S01]  /*2a40*/  SHF.R.S32.HI R11, RZ, 0x1f, R33 ;  /* 0x0000001fff0b7819 */ /* 0x000fe20000011421 */
[----:B------:R-:W-:Y:S01]  /*2a50*/  UISETP.GE.U32.AND UP1, UPT, UR46, 0x5a, UPT ;  /* 0x0000005a2e00788c */ /* 0x000fe2000bf26070 */
[----:B------:R-:W0:Y:S01]  /*2a60*/  SYNCS.PHASECHK.TRANS64.TRYWAIT P0, [UR48+0x8], R0 ;  /* 0x00000800ff0075a7 */ /* 0x000e220008000170 */
[----:B------:R-:W-:Y:S01]  /*2a70*/  UISETP.GT.U32.AND UP0, UPT, UR39, 0x59, UPT ;  /* 0x000000592700788c */ /* 0x000fe2000bf04070 */
[----:B------:R-:W-:Y:S01]  /*2a80*/  IMAD.SHL.U32 R10, R2, 0x10, RZ ;  /* 0x00000010020a7824 */ /* 0x000fe200078e00ff */
[----:B------:R-:W-:Y:S02]  /*2a90*/  USHF.R.U32.HI UR4, URZ, 0x1, UR39 ;  /* 0x000000013f047899 */ /* 0x000fe40008011627 */
[----:B------:R-:W-:Y:S02]  /*2aa0*/  UISETP.LT.U32.AND UP0, UPT, UR46, 0x5a, UP0 ;  /* 0x0000005a2e00788c */ /* 0x000fe40008701070 */
[----:B------:R-:W-:-:S02]  /*2ab0*/  UIMAD.WIDE.U32 UR4, UR4, -0x49f49f49, URZ ;  /* 0xb60b60b7040478a5 */ /* 0x000fc4000f8e003f */
[----:B------:R-:W-:Y:S02]  /*2ac0*/  USEL UR6, URZ, 0x1, !UP0 ;  /* 0x000000013f067887 */ /* 0x000fe4000c000000 */
[----:B------:R-:W-:Y:S02]  /*2ad0*/  USHF.R.U32.HI UR4, URZ, 0x5, UR5 ;  /* 0x000000053f047899 */ /* 0x000fe40008011605 */
[----:B------:R-:W-:Y:S02]  /*2ae0*/  ULOP3.LUT UR38, UR38, UR6, URZ, 0x3c, !UPT ;  /* 0x0000000626267292 */ /* 0x000fe4000f8e3c3f */
[----:B------:R-:W-:Y:S02]  /*2af0*/  UIMAD UR39, UR4, -0x5a, UR39 ;  /* 0xffffffa6042778a4 */ /* 0x000fe4000f8e0227 */
[----:B------:R-:W-:Y:S01]  /*2b00*/  @UP1 ULOP3.LUT UR38, UR38, 0x1, UR4, 0x78, !UPT ;  /* 0x0000000126261892 */ /* 0x000fe2000f8e7804 */
[----:B0-----:R-:W-:Y:S11]  /*2b10*/  @!P0 BRA `(.L_x_38) ;  /* 0x0000002000d88947 */ /* 0x001ff60003800000 */
.L_x_77:
[C---:B0-----:R-:W-:Y:S01]  /*2b20*/  IMAD.SHL.U32 R3, R32.reuse, 0x40, RZ ;  /* 0x0000004020037824 */ /* 0x041fe200078e00ff */
[----:B------:R-:W-:Y:S01]  /*2b30*/  ULDC UR6, c[0x0][0x284] ;  /* 0x0000a10000067ab9 */ /* 0x000fe20000000800 */
[----:B------:R-:W-:Y:S01]  /*2b40*/  ULDC.64 UR4, c[0x0][0x5d0] ;  /* 0x0001740000047ab9 */ /* 0x000fe20000000a00 */
[----:B------:R-:W-:Y:S02]  /*2b50*/  IMAD.WIDE R4, R32, 0x40, R38 ;  /* 0x0000004020047825 */ /* 0x000fe400078e0226 */
[----:B------:R-:W-:Y:S01]  /*2b60*/  ISETP.GE.AND P0, PT, R3, UR6, PT ;  /* 0x0000000603007c0c */ /* 0x000fe2000bf06270 */
[----:B------:R-:W-:Y:S01]  /*2b70*/  ULDC UR6, c[0x0][0x288] ;  /* 0x0000a20000067ab9 */ /* 0x000fe20000000800 */
[----:B------:R-:W-:Y:S01]  /*2b80*/  IMAD R0, R11, UR4, RZ ;  /* 0x000000040b007c24 */ /* 0x000fe2000f8e02ff */
[----:B------:R-:W-:Y:S01]  /*2b90*/  SHF.R.S32.HI R3, RZ, 0x1f, R10 ;  /* 0x0000001fff037819 */ /* 0x000fe2000001140a */
[----:B------:R-:W-:Y:S01]  /*2ba0*/  IMAD.WIDE.U32 R6, R33, UR4, R40 ;  /* 0x0000000421067c25 */ /* 0x000fe2000f8e0028 */
[----:B------:R-:W-:-:S03]  /*2bb0*/  ISETP.GE.OR P0, PT, R10, UR6, P0 ;  /* 0x000000060a007c0c */ /* 0x000fc60008706670 */
[----:B------:R-:W-:Y:S01]  /*2bc0*/  IMAD R0, R33, UR5, R0 ;  /* 0x0000000521007c24 */ /* 0x000fe2000f8e0200 */
[----:B------:R-:W-:Y:S01]  /*2bd0*/  IADD3 R6, P1, R10, R6, RZ ;  /* 0x000000060a067210 */ /* 0x000fe20007f3e0ff */
[----:B------:R-:W-:Y:S02]  /*2be0*/  ULDC.64 UR4, c[0x0][0x5c8] ;  /* 0x0001720000047ab9 */ /* 0x000fe40000000a00 */
[----:B------:R-:W-:Y:S01]  /*2bf0*/  IMAD R9, R5, UR4, RZ ;  /* 0x0000000405097c24 */ /* 0x000fe2000f8e02ff */
[----:B------:R-:W-:-:S03]  /*2c00*/  IADD3.X R7, R3, R7, R0, P1, !PT ;  /* 0x0000000703077210 */ /* 0x000fc60000ffe400 */
[C---:B------:R-:W-:Y:S02]  /*2c10*/  IMAD R9, R4.reuse, UR5, R9 ;  /* 0x0000000504097c24 */ /* 0x040fe4000f8e0209 */
[----:B------:R-:W-:Y:S01]  /*2c20*/  IMAD.WIDE.U32 R14, R4, UR4, R6 ;  /* 0x00000004040e7c25 */ /* 0x000fe2000f8e0006 */
[----:B------:R-:W-:Y:S06]  /*2c30*/  @P0 BRA `(.L_x_39) ;  /* 0x0000000800d80947 */ /* 0x000fec0003800000 */
[----:B-----5:R-:W-:Y:S01]  /*2c40*/  FSETP.NEU.AND P0, PT, R37, RZ, PT ;  /* 0x000000ff2500720b */ /* 0x020fe20003f0d000 */
[----:B------:R-:W-:Y:S01]  /*2c50*/  BSSY B0, `(.L_x_39) ;  /* 0x00000b4000007945 */ /* 0x000fe20003800000 */
[----:B------:R-:W-:-:S11]  /*2c60*/  IMAD.IADD R57, R15, 0x1, R9 ;  /* 0x000000010f397824 */ /* 0x000fd600078e0209 */
[----:B------:R-:W-:Y:S05]  /*2c70*/  @!P0 BRA `(.L_x_40) ;  /* 0x00000008000c8947 */ /* 0x000fea0003800000 */
[----:B------:R-:W0:Y:S01]  /*2c80*/  LDC.64 R20, c[0x0][0x5b8] ;  /* 0x00016e00ff147b82 */ /* 0x000e220000000a00 */
[----:B------:R-:W-:Y:S01]  /*2c90*/  IMAD.IADD R56, R45, 0x1, -R10 ;  /* 0x000000012d387824 */ /* 0x000fe200078e0a0a */
[----:B------:R-:W-:Y:S01]  /*2ca0*/  ULDC.64 UR4, c[0x0][0x5c0] ;  /* 0x0001700000047ab9 */ /* 0x000fe20000000a00 */
[----:B------:R-:W-:-:S05]  /*2cb0*/  IMAD R32, R32, -0x40, R49 ;  /* 0xffffffc020207824 */ /* 0x000fca00078e0231 */
[----:B------:R-:W1:Y:S08]  /*2cc0*/  LDC.64 R52, c[0x0][0x5b0] ;  /* 0x00016c00ff347b82 */ /* 0x000e700000000a00 */
[----:B------:R-:W2:Y:S01]  /*2cd0*/  LDC.64 R54, c[0x0][0x5a8] ;  /* 0x00016a00ff367b82 */ /* 0x000ea20000000a00 */
[-C--:B0-----:R-:W-:Y:S01]  /*2ce0*/  IMAD R0, R11, R20.reuse, RZ ;  /* 0x000000140b007224 */ /* 0x081fe200078e02ff */
[----:B------:R-:W-:Y:S01]  /*2cf0*/  SHF.R.S32.HI R11, RZ, 0x1f, R10 ;  /* 0x0000001fff0b7819 */ /* 0x000fe2000001140a */
[----:B------:R-:W-:-:S04]  /*2d00*/  IMAD.WIDE.U32 R2, R33, R20, R40 ;  /* 0x0000001421027225 */ /* 0x000fc800078e0028 */
[----:B------:R-:W-:Y:S01]  /*2d10*/  IMAD R21, R33, R21, R0 ;  /* 0x0000001521157224 */ /* 0x000fe200078e0200 */
[----:B------:R-:W-:Y:S01]  /*2d20*/  IADD3 R6, P0, R10, R2, RZ ;  /* 0x000000020a067210 */ /* 0x000fe20007f1e0ff */
[----:B-1----:R-:W-:-:S03]  /*2d30*/  IMAD R0, R5, R52, RZ ;  /* 0x0000003405007224 */ /* 0x002fc600078e02ff */
[----:B------:R-:W-:Y:S01]  /*2d40*/  IADD3.X R7, R11, R3, R21, P0, !PT ;  /* 0x000000030b077210 */ /* 0x000fe200007fe415 */
[----:B------:R-:W-:Y:S01]  /*2d50*/  IMAD R51, R4, R53, R0 ;  /* 0x0000003504337224 */ /* 0x000fe200078e0200 */
[----:B------:R-:W-:Y:S01]  /*2d60*/  ISETP.GT.AND P0, PT, R56, RZ, PT ;  /* 0x000000ff3800720c */ /* 0x000fe20003f04270 */
[----:B------:R-:W-:-:S03]  /*2d70*/  IMAD.WIDE.U32 R2, R4, R52, R6 ;  /* 0x0000003404027225 */ /* 0x000fc600078e0006 */
[----:B------:R-:W-:Y:S01]  /*2d80*/  ISETP.GT.AND P2, PT, R32, RZ, P0 ;  /* 0x000000ff2000720c */ /* 0x000fe20000744270 */
[----:B------:R-:W-:Y:S01]  /*2d90*/  IMAD.IADD R0, R3, 0x1, R51 ;  /* 0x0000000103007824 */ /* 0x000fe200078e0233 */
[----:B--2---:R-:W-:-:S04]  /*2da0*/  LEA R8, P1, R2, R54, 0x1 ;  /* 0x0000003602087211 */ /* 0x004fc800078208ff */
[----:B------:R-:W-:-:S07]  /*2db0*/  LEA.HI.X R9, R2, R55, R0, 0x1, P1 ;  /* 0x0000003702097211 */ /* 0x000fce00008f0c00 */
[----:B------:R0:W2:Y:S01]  /*2dc0*/  @P2 LDG.E.LTC128B.U16 R0, desc[UR36][R8.64] ;  /* 0x0000002408002981 */ /* 0x0000a2000c1e1520 */
[----:B------:R-:W-:Y:S01]  /*2dd0*/  IMAD.WIDE.U32 R2, R4, R52, R10 ;  /* 0x0000003404027225 */ /* 0x000fe200078e000a */
[----:B------:R-:W-:Y:S02]  /*2de0*/  BSSY B1, `(.L_x_41) ;  /* 0x0000014000017945 */ /* 0x000fe40003800000 */
[----:B------:R-:W-:-:S04]  /*2df0*/  IADD3 R12, P1, R40, R2, RZ ;  /* 0x00000002280c7210 */ /* 0x000fc80007f3e0ff */
[----:B------:R-:W-:Y:S02]  /*2e00*/  IADD3.X R13, R41, R51, R3, P1, !PT ;  /* 0x00000033290d7210 */ /* 0x000fe40000ffe403 */
[----:B0-----:R-:W-:Y:S01]  /*2e10*/  SHF.L.U64.HI R9, R52, 0x3, R53 ;  /* 0x0000000334097819 */ /* 0x001fe20000010235 */
[----:B------:R-:W-:-:S04]  /*2e20*/  IMAD.WIDE.U32 R12, R33, R20, R12 ;  /* 0x00000014210c7225 */ /* 0x000fc800078e000c */
[----:B------:R-:W-:Y:S02]  /*2e30*/  IMAD.IADD R8, R21, 0x1, R13 ;  /* 0x0000000115087824 */ /* 0x000fe400078e020d */
[----:B--2---:R-:W-:-:S04]  /*2e40*/  IMAD.U32 R2, R0, 0x10000, RZ ;  /* 0x0001000000027824 */ /* 0x004fc800078e00ff */
[----:B------:R-:W-:Y:S01]  /*2e50*/  FMUL R3, R2, R37 ;  /* 0x0000002502037220 */ /* 0x000fe20000400000 */
[----:B------:R-:W-:-:S03]  /*2e60*/  LEA R2, P1, R14, UR4, 0x1 ;  /* 0x000000040e027c11 */ /* 0x000fc6000f8208ff */
[----:B------:R-:W-:Y:S01]  /*2e70*/  FFMA R24, R24, R36, R3 ;  /* 0x0000002418187223 */ /* 0x000fe20000000003 */
[----:B------:R-:W-:Y:S02]  /*2e80*/  LEA.HI.X R3, R14, UR5, R57, 0x1, P1 ;  /* 0x000000050e037c11 */ /* 0x000fe400088f0c39 */
[----:B------:R-:W-:Y:S02]  /*2e90*/  ISETP.GT.AND P1, PT, R56, 0x1, PT ;  /* 0x000000013800780c */ /* 0x000fe40003f24270 */
[----:B------:R-:W-:Y:S02]  /*2ea0*/  F2FP.BF16.F32.PACK_AB R24, RZ, R24 ;  /* 0x00000018ff18723e */ /* 0x000fe400000010ff */
[----:B------:R-:W-:Y:S02]  /*2eb0*/  ISETP.GT.AND P3, PT, R32, RZ, P1 ;  /* 0x000000ff2000720c */ /* 0x000fe40000f64270 */
[C---:B------:R-:W-:Y:S01]  /*2ec0*/  LEA R14, P4, R12.reuse, R54, 0x1 ;  /* 0x000000360c0e7211 */ /* 0x040fe200078808ff */
[----:B------:R0:W-:Y:S03]  /*2ed0*/  @P2 STG.E.U16 desc[UR36][R2.64], R24 ;  /* 0x0000001802002986 */ /* 0x0001e6000c101524 */
[----:B------:R-:W-:Y:S01]  /*2ee0*/  LEA.HI.X R15, R12, R55, R8, 0x1, P4 ;  /* 0x000000370c0f7211 */ /* 0x000fe200020f0c08 */
[----:B------:R-:W-:-:S06]  /*2ef0*/  IMAD.SHL.U32 R8, R52, 0x8, RZ ;  /* 0x0000000834087824 */ /* 0x000fcc00078e00ff */
[----:B------:R-:W-:Y:S05]  /*2f00*/  @!P3 BRA `(.L_x_42) ;  /* 0x000000000004b947 */ /* 0x000fea0003800000 */
[----:B------:R1:W5:Y:S02]  /*2f10*/  LDG.E.LTC128B.U16 R0, desc[UR36][R14.64+0x2] ;  /* 0x000002240e007981 */ /* 0x000364000c1e1520 */
.L_x_42:
[----:B------:R-:W-:Y:S05]  /*2f20*/  BSYNC B1 ;  /* 0x0000000000017941 */ /* 0x000fea0003800000 */
.L_x_41:
[----:B-----5:R-:W-:Y:S01]  /*2f30*/  IMAD.U32 R12, R0, 0x10000, RZ ;  /* 0x00010000000c7824 */ /* 0x020fe200078e00ff */
[----:B------:R-:W-:Y:S01]  /*2f40*/  ISETP.GT.AND P0, PT, R32, 0x8, P0 ;  /* 0x000000082000780c */ /* 0x000fe20000704270 */
[----:B------:R-:W-:-:S04]  /*2f50*/  IMAD.WIDE.U32 R8, R4, R52, R8 ;  /* 0x0000003404087225 */ /* 0x000fc800078e0008 */
[----:B------:R-:W-:Y:S01]  /*2f60*/  FMUL R12, R12, R37 ;  /* 0x000000250c0c7220 */ /* 0x000fe20000400000 */
[----:B------:R-:W-:Y:S01]  /*2f70*/  IMAD.IADD R51, R51, 0x1, R9 ;  /* 0x0000000133337824 */ /* 0x000fe200078e0209 */
[----:B------:R-:W-:Y:S02]  /*2f80*/  IADD3 R5, P2, R6, R8, RZ ;  /* 0x0000000806057210 */ /* 0x000fe40007f5e0ff */
[----:B------:R-:W-:-:S03]  /*2f90*/  FFMA R12, R25, R36, R12 ;  /* 0x00000024190c7223 */ /* 0x000fc6000000000c */
[----:B------:R-:W-:Y:S02]  /*2fa0*/  IMAD.X R6, R51, 0x1, R7, P2 ;  /* 0x0000000133067824 */ /* 0x000fe400010e0607 */
[----:B------:R-:W-:Y:S02]  /*2fb0*/  F2FP.BF16.F32.PACK_AB R12, RZ, R12 ;  /* 0x0000000cff0c723e */ /* 0x000fe400000010ff */
[C---:B------:R-:W-:Y:S02]  /*2fc0*/  LEA R4, P2, R5.reuse, R54, 0x1 ;  /* 0x0000003605047211 */ /* 0x040fe400078408ff */
[----:B------:R-:W-:Y:S02]  /*2fd0*/  PRMT R9, R12, 0x7610, R9 ;  /* 0x000076100c097816 */ /* 0x000fe40000000009 */
[----:B------:R-:W-:Y:S02]  /*2fe0*/  PRMT R12, R0, 0x7610, R12 ;  /* 0x00007610000c7816 */ /* 0x000fe4000000000c */
[----:B------:R-:W-:Y:S01]  /*2ff0*/  LEA.HI.X R5, R5, R55, R6, 0x1, P2 ;  /* 0x0000003705057211 */ /* 0x000fe200010f0c06 */
[----:B------:R2:W-:Y:S04]  /*3000*/  @P3 STG.E.U16 desc[UR36][R2.64+0x2], R9 ;  /* 0x0000020902003986 */ /* 0x0005e8000c101524 */
[----:B------:R-:W3:Y:S01]  /*3010*/  @P0 LDG.E.LTC128B.U16 R12, desc[UR36][R4.64] ;  /* 0x00000024040c0981 */ /* 0x000ee2000c1e1520 */
[----:B------:R-:W-:Y:S01]  /*3020*/  IADD3 R8, P2, P3, R40, R8, R10 ;  /* 0x0000000828087210 */ /* 0x000fe20007b5e00a */
[----:B------:R-:W-:Y:S01]  /*3030*/  BSSY B1, `(.L_x_43) ;  /* 0x0000011000017945 */ /* 0x000fe20003800000 */
[----:B------:R-:W-:-:S02]  /*3040*/  ISETP.GT.AND P1, PT, R32, 0x8, P1 ;  /* 0x000000082000780c */ /* 0x000fc40000f24270 */
[----:B--2---:R-:W-:Y:S02]  /*3050*/  IADD3.X R9, R41, R51, R11, P2, P3 ;  /* 0x0000003329097210 */ /* 0x004fe400017e640b */
[C---:B------:R-:W-:Y:S02]  /*3060*/  SHF.L.U64.HI R11, R42.reuse, 0x1, R43 ;  /* 0x000000012a0b7819 */ /* 0x040fe4000001022b */
[----:B------:R-:W-:Y:S01]  /*3070*/  LEA R6, P2, R42, R2, 0x1 ;  /* 0x000000022a067211 */ /* 0x000fe200078408ff */
[----:B------:R-:W-:-:S03]  /*3080*/  IMAD.WIDE.U32 R8, R33, R20, R8 ;  /* 0x0000001421087225 */ /* 0x000fc600078e0008 */
[----:B------:R-:W-:Y:S01]  /*3090*/  LEA R10, P3, R8, R54, 0x1 ;  /* 0x00000036080a7211 */ /* 0x000fe200078608ff */
[----:B---3--:R-:W-:-:S04]  /*30a0*/  IMAD.U32 R0, R12, 0x10000, RZ ;  /* 0x000100000c007824 */ /* 0x008fc800078e00ff */
[----:B------:R-:W-:Y:S01]  /*30b0*/  FMUL R7, R0, R37 ;  /* 0x0000002500077220 */ /* 0x000fe20000400000 */
[----:B------:R-:W-:-:S03]  /*30c0*/  IMAD.IADD R0, R21, 0x1, R9 ;  /* 0x0000000115007824 */ /* 0x000fc600078e0209 */
[----:B------:R-:W-:-:S05]  /*30d0*/  FFMA R7, R26, R36, R7 ;  /* 0x000000241a077223 */ /* 0x000fca0000000007 */
[----:B------:R-:W-:Y:S01]  /*30e0*/  F2FP.BF16.F32.PACK_AB R4, RZ, R7 ;  /* 0x00000007ff04723e */ /* 0x000fe200000010ff */
[----:B------:R-:W-:Y:S01]  /*30f0*/  IMAD.X R7, R11, 0x1, R3, P2 ;  /* 0x000000010b077824 */ /* 0x000fe200010e0603 */
[----:B------:R-:W-:-:S04]  /*3100*/  LEA.HI.X R11, R8, R55, R0, 0x1, P3 ;  /* 0x00000037080b7211 */ /* 0x000fc800018f0c00 */
[----:B------:R2:W-:Y:S01]  /*3110*/  @P0 STG.E.U16 desc[UR36][R6.64], R4 ;  /* 0x0000000406000986 */ /* 0x0005e2000c101524 */
[----:B------:R-:W-:Y:S05]  /*3120*/  @!P1 BRA `(.L_x_44) ;  /* 0x0000000000049947 */ /* 0x000fea0003800000 */
[----:B------:R3:W5:Y:S02]  /*3130*/  LDG.E.LTC128B.U16 R12, desc[UR36][R10.64+0x2] ;  /* 0x000002240a0c7981 */ /* 0x000764000c1e1520 */
.L_x_44:
[----:B------:R-:W-:Y:S05]  /*3140*/  BSYNC B1 ;  /* 0x0000000000017941 */ /* 0x000fea0003800000 */
.L_x_43:
[----:B-----5:R-:W-:Y:S01]  /*3150*/  IMAD.U32 R0, R12, 0x10000, RZ ;  /* 0x000100000c007824 */ /* 0x020fe200078e00ff */
[----:B------:R-:W-:Y:S01]  /*3160*/  ISETP.GT.AND P0, PT, R56, 0x8, PT ;  /* 0x000000083800780c */ /* 0x000fe20003f04270 */
[----:B--2---:R-:W-:Y:S01]  /*3170*/  @P1 IMAD.MOV.U32 R4, RZ, RZ, R6 ;  /* 0x000000ffff041224 */ /* 0x004fe200078e0006 */
[----:B------:R-:W-:Y:S01]  /*3180*/  BSSY B1, `(.L_x_45) ;  /* 0x0000009000017945 */ /* 0x000fe20003800000 */
[----:B------:R-:W-:Y:S01]  /*3190*/  FMUL R0, R0, R37 ;  /* 0x0000002500007220 */ /* 0x000fe20000400000 */
[----:B------:R-:W-:Y:S01]  /*31a0*/  @P1 IMAD.MOV.U32 R5, RZ, RZ, R7 ;  /* 0x000000ffff051224 */ /* 0x000fe200078e0007 */
[----:B------:R-:W-:Y:S02]  /*31b0*/  ISETP.GT.AND P2, PT, R32, RZ, P0 ;  /* 0x000000ff2000720c */ /* 0x000fe40000744270 */
[----:B------:R-:W-:-:S05]  /*31c0*/  FFMA R0, R27, R36, R0 ;  /* 0x000000241b007223 */ /* 0x000fca0000000000 */
[----:B------:R-:W-:-:S05]  /*31d0*/  F2FP.BF16.F32.PACK_AB R0, RZ, R0 ;  /* 0x00000000ff00723e */ /* 0x000fca00000010ff */
[----:B------:R2:W-:Y:S01]  /*31e0*/  @P1 STG.E.U16 desc[UR36][R4.64+0x2], R0 ;  /* 0x0000020004001986 */ /* 0x0005e2000c101524 */
[----:B------:R-:W-:Y:S05]  /*31f0*/  @!P2 BRA `(.L_x_46) ;  /* 0x000000000004a947 */ /* 0x000fea0003800000 */
[----:B------:R4:W5:Y:S02]  /*3200*/  LDG.E.LTC128B.U16 R12, desc[UR36][R14.64+0x10] ;  /* 0x000010240e0c7981 */ /* 0x000964000c1e1520 */
.L_x_46:
[----:B------:R-:W-:Y:S05]  /*3210*/  BSYNC B1 ;  /* 0x0000000000017941 */ /* 0x000fea0003800000 */
.L_x_45:
[----:B--2--5:R-:W-:Y:S01]  /*3220*/  IMAD.U32 R0, R12, 0x10000, RZ ;  /* 0x000100000c007824 */ /* 0x024fe200078e00ff */
[----:B------:R-:W-:Y:S01]  /*3230*/  ISETP.GT.AND P1, PT, R56, 0x9, PT ;  /* 0x000000093800780c */ /* 0x000fe20003f24270 */
[----:B------:R-:W-:Y:S02]  /*3240*/  BSSY B1, `(.L_x_47) ;  /* 0x0000008000017945 */ /* 0x000fe40003800000 */
[----:B------:R-:W-:Y:S01]  /*3250*/  FMUL R5, R0, R37 ;  /* 0x0000002500057220 */ /* 0x000fe20000400000 */
[----:B------:R-:W-:-:S03]  /*3260*/  ISETP.GT.AND P3, PT, R32, RZ, P1 ;  /* 0x000000ff2000720c */ /* 0x000fc60000f64270 */
[----:B------:R-:W-:-:S05]  /*3270*/  FFMA R5, R28, R36, R5 ;  /* 0x000000241c057223 */ /* 0x000fca0000000005 */
[----:B------:R-:W-:-:S05]  /*3280*/  F2FP.BF16.F32.PACK_AB R5, RZ, R5 ;  /* 0x00000005ff05723e */ /* 0x000fca00000010ff */
[----:B------:R2:W-:Y:S01]  /*3290*/  @P2 STG.E.U16 desc[UR36][R2.64+0x10], R5 ;  /* 0x0000100502002986 */ /* 0x0005e2000c101524 */
[----:B------:R-:W-:Y:S05]  /*32a0*/  @!P3 BRA `(.L_x_48) ;  /* 0x000000000004b947 */ /* 0x000fea0003800000 */
[----:B------:R0:W5:Y:S02]  /*32b0*/  LDG.E.LTC128B.U16 R12, desc[UR36][R14.64+0x12] ;  /* 0x000012240e0c7981 */ /* 0x000164000c1e1520 */
.L_x_48:
[----:B------:R-:W-:Y:S05]  /*32c0*/  BSYNC B1 ;  /* 0x0000000000017941 */ /* 0x000fea0003800000 */
.L_x_47:
[----:B-----5:R-:W-:Y:S01]  /*32d0*/  IMAD.U32 R0, R12, 0x10000, RZ ;  /* 0x000100000c007824 */ /* 0x020fe200078e00ff */
[----:B------:R-:W-:Y:S01]  /*32e0*/  ISETP.GT.AND P0, PT, R32, 0x8, P0 ;  /* 0x000000082000780c */ /* 0x000fe20000704270 */
[----:B------:R-:W-:Y:S02]  /*32f0*/  BSSY B1, `(.L_x_49) ;  /* 0x0000007000017945 */ /* 0x000fe40003800000 */
[----:B------:R-:W-:-:S04]  /*3300*/  FMUL R0, R0, R37 ;  /* 0x0000002500007220 */ /* 0x000fc80000400000 */
[----:B------:R-:W-:-:S05]  /*3310*/  FFMA R0, R29, R36, R0 ;  /* 0x000000241d007223 */ /* 0x000fca0000000000 */
[----:B------:R-:W-:-:S05]  /*3320*/  F2FP.BF16.F32.PACK_AB R0, RZ, R0 ;  /* 0x00000000ff00723e */ /* 0x000fca00000010ff */
[----:B------:R0:W-:Y:S01]  /*3330*/  @P3 STG.E.U16 desc[UR36][R2.64+0x12], R0 ;  /* 0x0000120002003986 */ /* 0x0001e2000c101524 */
[----:B------:R-:W-:Y:S05]  /*3340*/  @!P0 BRA `(.L_x_50) ;  /* 0x0000000000048947 */ /* 0x000fea0003800000 */
[----:B------:R0:W5:Y:S02]  /*3350*/  LDG.E.LTC128B.U16 R12, desc[UR36][R10.64+0x10] ;  /* 0x000010240a0c7981 */ /* 0x000164000c1e1520 */
.L_x_50:
[----:B------:R-:W-:Y:S05]  /*3360*/  BSYNC B1 ;  /* 0x0000000000017941 */ /* 0x000fea0003800000 */
.L_x_49:
[----:B0----5:R-:W-:Y:S01]  /*3370*/  IMAD.U32 R0, R12, 0x10000, RZ ;  /* 0x000100000c007824 */ /* 0x021fe200078e00ff */
[----:B------:R-:W-:Y:S01]  /*3380*/  ISETP.GT.AND P1, PT, R32, 0x8, P1 ;  /* 0x000000082000780c */ /* 0x000fe20000f24270 */
[----:B--2---:R-:W-:Y:S01]  /*3390*/  @P0 IMAD.MOV.U32 R2, RZ, RZ, R6 ;  /* 0x000000ffff020224 */ /* 0x004fe200078e0006 */
[----:B------:R-:W-:Y:S01]  /*33a0*/  BSSY B1, `(.L_x_51) ;  /* 0x0000009000017945 */ /* 0x000fe20003800000 */
[----:B------:R-:W-:-:S04]  /*33b0*/  FMUL R3, R0, R37 ;  /* 0x0000002500037220 */ /* 0x000fc80000400000 */
[----:B------:R-:W-:-:S05]  /*33c0*/  FFMA R3, R30, R36, R3 ;  /* 0x000000241e037223 */ /* 0x000fca0000000003 */
[----:B------:R-:W-:-:S04]  /*33d0*/  F2FP.BF16.F32.PACK_AB R3, RZ, R3 ;  /* 0x00000003ff03723e */ /* 0x000fc800000010ff */
[----:B------:R-:W-:Y:S01]  /*33e0*/  PRMT R0, R3, 0x7610, R0 ;  /* 0x0000761003007816 */ /* 0x000fe20000000000 */
[----:B------:R-:W-:-:S05]  /*33f0*/  @P0 IMAD.MOV.U32 R3, RZ, RZ, R7 ;  /* 0x000000ffff030224 */ /* 0x000fca00078e0007 */
[----:B------:R0:W-:Y:S01]  /*3400*/  @P0 STG.E.U16 desc[UR36][R2.64+0x10], R0 ;  /* 0x0000100002000986 */ /* 0x0001e2000c101524 */
[----:B------:R-:W-:Y:S05]  /*3410*/  @!P1 BRA `(.L_x_52) ;  /* 0x0000000000049947 */ /* 0x000fea0003800000 */
[----:B------:R2:W5:Y:S02]  /*3420*/  LDG.E.LTC128B.U16 R12, desc[UR36][R10.64+0x12] ;  /* 0x000012240a0c7981 */ /* 0x000564000c1e1520 */
.L_x_52:
[----:B------:R-:W-:Y:S05]  /*3430*/  BSYNC B1 ;  /* 0x0000000000017941 */ /* 0x000fea0003800000 */
.L_x_51:
[----:B------:R-:W-:Y:S05]  /*3440*/  @!P1 BRA `(.L_x_53) ;  /* 0x0000000000d09947 */ /* 0x000fea0003800000 */
[----:B-----5:R-:W-:-:S04]  /*3450*/  IMAD.U32 R12, R12, 0x10000, RZ ;  /* 0x000100000c0c7824 */ /* 0x020fc800078e00ff */
[----:B------:R-:W-:-:S04]  /*3460*/  FMUL R12, R12, R37 ;  /* 0x000000250c0c7220 */ /* 0x000fc80000400000 */
[----:B------:R-:W-:-:S05]  /*3470*/  FFMA R12, R31, R36, R12 ;  /* 0x000000241f0c7223 */ /* 0x000fca000000000c */
[----:B------:R-:W-:-:S05]  /*3480*/  F2FP.BF16.F32.PACK_AB R12, RZ, R12 ;  /* 0x0000000cff0c723e */ /* 0x000fca00000010ff */
[----:B------:R0:W-:Y:S01]  /*3490*/  STG.E.U16 desc[UR36][R6.64+0x12], R12 ;  /* 0x0000120c06007986 */ /* 0x0001e2000c101524 */
[----:B------:R-:W-:Y:S05]  /*34a0*/  BRA `(.L_x_53) ;  /* 0x0000000000b87947 */ /* 0x000fea0003800000 */
.L_x_40:
[----:B------:R-:W-:Y:S01]  /*34b0*/  IMAD R0, R2, -0x10, R45 ;  /* 0xfffffff002007824 */ /* 0x000fe200078e022d */
[----:B------:R-:W-:Y:S01]  /*34c0*/  ULDC.64 UR4, c[0x0][0x5c0] ;  /* 0x0001700000047ab9 */ /* 0x000fe20000000a00 */
[----:B------:R-:W-:Y:S02]  /*34d0*/  IMAD R32, R32, -0x40, R49 ;  /* 0xffffffc020207824 */ /* 0x000fe400078e0231 */
[-C--:B------:R-:W-:Y:S01]  /*34e0*/  FMUL R24, R24, R36.reuse ;  /* 0x0000002418187220 */ /* 0x080fe20000400000 */
[----:B------:R-:W-:Y:S01]  /*34f0*/  LEA R2, P0, R14, UR4, 0x1 ;  /* 0x000000040e027c11 */ /* 0x000fe2000f8008ff */
[-C--:B------:R-:W-:Y:S01]  /*3500*/  FMUL R25, R25, R36.reuse ;  /* 0x0000002419197220 */ /* 0x080fe20000400000 */
[----:B------:R-:W-:Y:S01]  /*3510*/  ISETP.GT.AND P1, PT, R0, RZ, PT ;  /* 0x000000ff0000720c */ /* 0x000fe20003f24270 */
[-C--:B------:R-:W-:Y:S01]  /*3520*/  FMUL R26, R26, R36.reuse ;  /* 0x000000241a1a7220 */ /* 0x080fe20000400000 */
[----:B------:R-:W-:Y:S01]  /*3530*/  ISETP.GT.AND P3, PT, R0, 0x1, PT ;  /* 0x000000010000780c */ /* 0x000fe20003f64270 */
[-C--:B------:R-:W-:Y:S01]  /*3540*/  FMUL R27, R27, R36.reuse ;  /* 0x000000241b1b7220 */ /* 0x080fe20000400000 */
[----:B------:R-:W-:Y:S01]  /*3550*/  ISETP.GT.AND P5, PT, R32, RZ, P1 ;  /* 0x000000ff2000720c */ /* 0x000fe20000fa4270 */
[-C--:B------:R-:W-:Y:S01]  /*3560*/  FMUL R28, R28, R36.reuse ;  /* 0x000000241c1c7220 */ /* 0x080fe20000400000 */
[----:B------:R-:W-:Y:S01]  /*3570*/  ISETP.GT.AND P4, PT, R32, RZ, P3 ;  /* 0x000000ff2000720c */ /* 0x000fe20001f84270 */
[----:B------:R-:W-:Y:S01]  /*3580*/  FMUL R29, R29, R36 ;  /* 0x000000241d1d7220 */ /* 0x000fe20000400000 */
[----:B------:R-:W-:Y:S01]  /*3590*/  F2FP.BF16.F32.PACK_AB R24, RZ, R24 ;  /* 0x00000018ff18723e */ /* 0x000fe200000010ff */
[-C--:B------:R-:W-:Y:S01]  /*35a0*/  FMUL R30, R30, R36.reuse ;  /* 0x000000241e1e7220 */ /* 0x080fe20000400000 */
[----:B------:R-:W-:Y:S01]  /*35b0*/  LEA.HI.X R3, R14, UR5, R57, 0x1, P0 ;  /* 0x000000050e037c11 */ /* 0x000fe200080f0c39 */
[----:B------:R-:W-:Y:S01]  /*35c0*/  FMUL R31, R31, R36 ;  /* 0x000000241f1f7220 */ /* 0x000fe20000400000 */
[----:B------:R-:W-:-:S02]  /*35d0*/  F2FP.BF16.F32.PACK_AB R25, RZ, R25 ;  /* 0x00000019ff19723e */ /* 0x000fc400000010ff */
[----:B------:R-:W-:Y:S02]  /*35e0*/  SHF.L.U64.HI R5, R42, 0x1, R43 ;  /* 0x000000012a057819 */ /* 0x000fe4000001022b */
[----:B------:R-:W-:Y:S01]  /*35f0*/  ISETP.GT.AND P2, PT, R0, 0x8, PT ;  /* 0x000000080000780c */ /* 0x000fe20003f44270 */
[----:B------:R-:W-:Y:S01]  /*3600*/  @P5 STG.E.U16 desc[UR36][R2.64], R24 ;  /* 0x0000001802005986 */ /* 0x000fe2000c101524 */
[----:B------:R-:W-:Y:S02]  /*3610*/  LEA R4, P5, R42, R2, 0x1 ;  /* 0x000000022a047211 */ /* 0x000fe400078a08ff */
[----:B------:R-:W-:Y:S01]  /*3620*/  ISETP.GT.AND P0, PT, R0, 0x9, PT ;  /* 0x000000090000780c */ /* 0x000fe20003f04270 */
[----:B------:R-:W-:Y:S01]  /*3630*/  @P4 STG.E.U16 desc[UR36][R2.64+0x2], R25 ;  /* 0x0000021902004986 */ /* 0x000fe2000c101524 */
[C---:B------:R-:W-:Y:S01]  /*3640*/  ISETP.GT.AND P1, PT, R32.reuse, 0x8, P1 ;  /* 0x000000082000780c */ /* 0x040fe20000f24270 */
[----:B------:R-:W-:Y:S01]  /*3650*/  IMAD.X R5, R5, 0x1, R3, P5 ;  /* 0x0000000105057824 */ /* 0x000fe200028e0603 */
[----:B------:R-:W-:-:S02]  /*3660*/  ISETP.GT.AND P3, PT, R32, 0x8, P3 ;  /* 0x000000082000780c */ /* 0x000fc40001f64270 */
[C---:B------:R-:W-:Y:S02]  /*3670*/  ISETP.GT.AND P4, PT, R32.reuse, RZ, P2 ;  /* 0x000000ff2000720c */ /* 0x040fe40001784270 */
[C---:B------:R-:W-:Y:S02]  /*3680*/  ISETP.GT.AND P5, PT, R32.reuse, RZ, P0 ;  /* 0x000000ff2000720c */ /* 0x040fe400007a4270 */
[C---:B------:R-:W-:Y:S02]  /*3690*/  ISETP.GT.AND P2, PT, R32.reuse, 0x8, P2 ;  /* 0x000000082000780c */ /* 0x040fe40001744270 */
[----:B------:R-:W-:Y:S02]  /*36a0*/  F2FP.BF16.F32.PACK_AB R26, RZ, R26 ;  /* 0x0000001aff1a723e */ /* 0x000fe400000010ff */
[----:B------:R-:W-:Y:S02]  /*36b0*/  F2FP.BF16.F32.PACK_AB R27, RZ, R27 ;  /* 0x0000001bff1b723e */ /* 0x000fe400000010ff */
[----:B------:R-:W-:Y:S01]  /*36c0*/  ISETP.GT.AND P0, PT, R32, 0x8, P0 ;  /* 0x000000082000780c */ /* 0x000fe20000704270 */
[----:B------:R-:W-:Y:S01]  /*36d0*/  @P1 STG.E.U16 desc[UR36][R4.64], R26 ;  /* 0x0000001a04001986 */ /* 0x000fe2000c101524 */
[----:B------:R-:W-:-:S02]  /*36e0*/  F2FP.BF16.F32.PACK_AB R28, RZ, R28 ;  /* 0x0000001cff1c723e */ /* 0x000fc400000010ff */
[----:B------:R-:W-:Y:S01]  /*36f0*/  F2FP.BF16.F32.PACK_AB R29, RZ, R29 ;  /* 0x0000001dff1d723e */ /* 0x000fe200000010ff */
[----:B------:R-:W-:Y:S01]  /*3700*/  @P3 STG.E.U16 desc[UR36][R4.64+0x2], R27 ;  /* 0x0000021b04003986 */ /* 0x000fe2000c101524 */
[----:B------:R-:W-:Y:S02]  /*3710*/  F2FP.BF16.F32.PACK_AB R30, RZ, R30 ;  /* 0x0000001eff1e723e */ /* 0x000fe400000010ff */
[----:B------:R-:W-:Y:S01]  /*3720*/  F2FP.BF16.F32.PACK_AB R31, RZ, R31 ;  /* 0x0000001fff1f723e */ /* 0x000fe200000010ff */
[----:B------:R-:W-:Y:S04]  /*3730*/  @P4 STG.E.U16 desc[UR36][R2.64+0x10], R28 ;  /* 0x0000101c02004986 */ /* 0x000fe8000c101524 */
[----:B------:R0:W-:Y:S02]  /*3740*/  @P5 STG.E.U16 desc[UR36][R2.64+0x12], R29 ;  /* 0x0000121d02005986 */ /* 0x0001e4000c101524 */
[----:B0-----:R-:W-:-:S02]  /*3750*/  @P2 IMAD.MOV.U32 R2, RZ, RZ, R4 ;  /* 0x000000ffff022224 */ /* 0x001fc400078e0004 */
[----:B------:R-:W-:-:S05]  /*3760*/  @P2 IMAD.MOV.U32 R3, RZ, RZ, R5 ;  /* 0x000000ffff032224 */ /* 0x000fca00078e0005 */
[----:B------:R0:W-:Y:S04]  /*3770*/  @P2 STG.E.U16 desc[UR36][R2.64+0x10], R30 ;  /* 0x0000101e02002986 */ /* 0x0001e8000c101524 */
[----:B------:R0:W-:Y:S02]  /*3780*/  @P0 STG.E.U16 desc[UR36][R4.64+0x12], R31 ;  /* 0x0000121f04000986 */ /* 0x0001e4000c101524 */
.L_x_53:
[----:B------:R-:W-:Y:S05]  /*3790*/  BSYNC B0 ;  /* 0x0000000000007941 */ /* 0x000fea0003800000 */
.L_x_39:
[----:B------:R-:W-:Y:S01]  /*37a0*/  LEA R22, P0, R16, R22, 0x1 ;  /* 0x0000001610167211 */ /* 0x000fe200078008ff */
[----:B------:R-:W-:Y:S01]  /*37b0*/  ULDC.64 UR4, c[0x0][0x650] ;  /* 0x0001940000047ab9 */ /* 0x000fe20000000a00 */
[----:B0-----:R-:W-:Y:S02]  /*37c0*/  IMAD.U32 R0, RZ, RZ, UR42 ;  /* 0x0000002aff007e24 */ /* 0x001fe4000f8e00ff */
[----:B------:R-:W-:Y:S02]  /*37d0*/  IMAD.MOV.U32 R32, RZ, RZ, -0x1 ;  /* 0xffffffffff207424 */ /* 0x000fe400078e00ff */
[----:B------:R-:W-:Y:S01]  /*37e0*/  IMAD.X R19, R46, 0x1, R19, P0 ;  /* 0x000000012e137824 */ /* 0x000fe200000e0613 */
[----:B------:R-:W-:Y:S01]  /*37f0*/  ISETP.GE.U32.AND P0, PT, R22, UR4, PT ;  /* 0x0000000416007c0c */ /* 0x000fe2000bf06070 */
[----:B------:R0:W-:Y:S01]  /*3800*/  SYNCS.ARRIVE.TRANS64.A1T0 RZ, [R0+UR45], RZ ;  /* 0x000000ff00ff79a7 */ /* 0x0001e2000810002d */
[----:B------:R-:W-:Y:S02]  /*3810*/  IMAD.MOV.U32 R2, RZ, RZ, -0x1 ;  /* 0xffffffffff027424 */ /* 0x000fe400078e00ff */
[----:B------:R-:W-:Y:S01]  /*3820*/  ISETP.GE.U32.AND.EX P0, PT, R19, UR5, PT, P0 ;  /* 0x0000000513007c0c */ /* 0x000fe2000bf06100 */
[----:B------:R-:W-:Y:S01]  /*3830*/  IMAD.MOV.U32 R33, RZ, RZ, -0x1 ;  /* 0xffffffffff217424 */ /* 0x000fe200078e00ff */
[----:B0-----:R-:W-:-:S11]  /*3840*/  PRMT R0, RZ, 0x7610, R0 ;  /* 0x00007610ff007816 */ /* 0x001fd60000000000 */
[----:B------:R-:W-:Y:S05]  /*3850*/  @P0 BRA `(.L_x_54) ;  /* 0x0000000400580947 */ /* 0x000fea0003800000 */
[----:B------:R-:W0:Y:S01]  /*3860*/  LDC.64 R8, c[0x0][0x628] ;  /* 0x00018a00ff087b82 */ /* 0x000e220000000a00 */
[----:B-1--4-:R-:W1:Y:S01]  /*3870*/  S2R R14, SR_CTAID.X ;  /* 0x00000000000e7919 */ /* 0x012e620000002500 */
[----:B------:R-:W-:Y:S02]  /*3880*/  IMAD.MOV.U32 R6, RZ, RZ, R22 ;  /* 0x000000ffff067224 */ /* 0x000fe400078e0016 */
[----:B------:R-:W-:Y:S01]  /*3890*/  IMAD.MOV.U32 R7, RZ, RZ, R19 ;  /* 0x000000ffff077224 */ /* 0x000fe200078e0013 */
[----:B------:R-:W4:Y:S03]  /*38a0*/  S2R R15, SR_CTAID.Y ;  /* 0x00000000000f7919 */ /* 0x000f260000002600 */
[----:B------:R-:W1:Y:S08]  /*38b0*/  LDC R0, c[0x0][0x630] ;  /* 0x00018c00ff007b82 */ /* 0x000e700000000800 */
[----:B-----5:R-:W1:Y:S01]  /*38c0*/  LDC.64 R12, c[0x0][0x620] ;  /* 0x00018800ff0c7b82 */ /* 0x020e620000000a00 */
[----:B0-----:R-:W-:-:S04]  /*38d0*/  ISETP.NE.U32.AND P0, PT, R8, RZ, PT ;  /* 0x000000ff0800720c */ /* 0x001fc80003f05070 */
[----:B------:R-:W-:-:S13]  /*38e0*/  ISETP.NE.AND.EX P0, PT, R9, RZ, PT, P0 ;  /* 0x000000ff0900720c */ /* 0x000fda0003f05300 */
[----:B-1--4-:R-:W-:Y:S05]  /*38f0*/  @!P0 BRA `(.L_x_55) ;  /* 0x0000000000288947 */ /* 0x012fea0003800000 */
[----:B------:R-:W0:Y:S02]  /*3900*/  LDC R3, c[0x0][0x634] ;  /* 0x00018d00ff037b82 */ /* 0x000e240000000800 */
[----:B0-----:R-:W-:-:S05]  /*3910*/  IADD3 R7, P0, R22, R3, RZ ;  /* 0x0000000316077210 */ /* 0x001fca0007f1e0ff */
[----:B--23--:R-:W-:-:S04]  /*3920*/  IMAD.X R11, RZ, RZ, R19, P0 ;  /* 0x000000ffff0b7224 */ /* 0x00cfc800000e0613 */
[----:B------:R-:W-:-:S04]  /*3930*/  IMAD.WIDE.U32 R2, R11, R8, RZ ;  /* 0x000000080b027225 */ /* 0x000fc800078e00ff */
[----:B------:R-:W-:-:S04]  /*3940*/  IMAD.WIDE.U32 R4, P0, R7, R9, R2 ;  /* 0x0000000907047225 */ /* 0x000fc80007800002 */
[----:B------:R-:W-:-:S04]  /*3950*/  IMAD.WIDE.U32 R2, R7, R8, RZ ;  /* 0x0000000807027225 */ /* 0x000fc800078e00ff */
[----:B------:R-:W-:Y:S01]  /*3960*/  IMAD.X R7, RZ, RZ, RZ, P0 ;  /* 0x000000ffff077224 */ /* 0x000fe200000e06ff */
[----:B------:R-:W-:Y:S01]  /*3970*/  IADD3 RZ, P0, R3, R4, RZ ;  /* 0x0000000403ff7210 */ /* 0x000fe20007f1e0ff */
[----:B------:R-:W-:-:S04]  /*3980*/  IMAD.MOV.U32 R6, RZ, RZ, R5 ;  /* 0x000000ffff067224 */ /* 0x000fc800078e0005 */
[----:B------:R-:W-:-:S08]  /*3990*/  IMAD.WIDE.U32.X R6, R11, R9, R6, P0 ;  /* 0x000000090b067225 */ /* 0x000fd000000e0406 */
.L_x_55:
[-CC-:B------:R-:W-:Y:S01]  /*39a0*/  SHF.R.U64 R33, R6, R0.reuse, R7.reuse ;  /* 0x0000000006217219 */ /* 0x180fe20000001207 */
[----:B------:R-:W0:Y:S01]  /*39b0*/  LDC.64 R28, c[0x0][0x640] ;  /* 0x00019000ff1c7b82 */ /* 0x000e220000000a00 */
[----:B------:R-:W-:Y:S01]  /*39c0*/  SHF.R.U32.HI R0, RZ, R0, R7 ;  /* 0x00000000ff007219 */ /* 0x000fe20000011607 */
[----:B------:R-:W-:Y:S01]  /*39d0*/  IMAD.MOV.U32 R2, RZ, RZ, R22 ;  /* 0x000000ffff027224 */ /* 0x000fe200078e0016 */
[----:B------:R-:W-:Y:S01]  /*39e0*/  IADD3 R5, P0, RZ, -R33, RZ ;  /* 0x80000021ff057210 */ /* 0x000fe20007f1e0ff */
[----:B------:R-:W-:Y:S01]  /*39f0*/  ULDC UR4, c[0x0][0x150] ;  /* 0x0000540000047ab9 */ /* 0x000fe20000000800 */
[----:B------:R-:W-:-:S03]  /*3a00*/  I2FP.F32.U32 R6, R14 ;  /* 0x0000000e00067245 */ /* 0x000fc60000201000 */
[----:B------:R-:W1:Y:S01]  /*3a10*/  LDC R4, c[0x0][0x618] ;  /* 0x00018600ff047b82 */ /* 0x000e620000000800 */
[----:B------:R-:W-:Y:S02]  /*3a20*/  IMAD.X R3, RZ, RZ, ~R0, P0 ;  /* 0x000000ffff037224 */ /* 0x000fe400000e0e00 */
[----:B------:R-:W-:Y:S01]  /*3a30*/  FMUL R6, R6, UR4 ;  /* 0x0000000406067c20 */ /* 0x000fe20008400000 */
[----:B------:R-:W-:Y:S01]  /*3a40*/  ULDC UR4, c[0x0][0x154] ;  /* 0x0000550000047ab9 */ /* 0x000fe20000000800 */
[-C--:B------:R-:W-:Y:S02]  /*3a50*/  IMAD R0, R3, R12.reuse, RZ ;  /* 0x0000000c03007224 */ /* 0x080fe400078e02ff */
[----:B------:R-:W-:Y:S01]  /*3a60*/  IMAD.MOV.U32 R3, RZ, RZ, R19 ;  /* 0x000000ffff037224 */ /* 0x000fe200078e0013 */
[----:B------:R-:W2:Y:S01]  /*3a70*/  LDC R24, c[0x0][0x608] ;  /* 0x00018200ff187b82 */ /* 0x000ea20000000800 */
[----:B------:R-:W4:Y:S01]  /*3a80*/  F2I.U32.TRUNC.NTZ R6, R6 ;  /* 0x0000000600067305 */ /* 0x000f22000020f000 */
[----:B------:R-:W-:-:S04]  /*3a90*/  IMAD.WIDE.U32 R2, R5, R12, R2 ;  /* 0x0000000c05027225 */ /* 0x000fc800078e0002 */
[----:B------:R-:W-:Y:S02]  /*3aa0*/  IMAD R5, R5, R13, R0 ;  /* 0x0000000d05057224 */ /* 0x000fe400078e0200 */
[----:B------:R-:W5:Y:S01]  /*3ab0*/  LDC R26, c[0x0][0x658] ;  /* 0x00019600ff1a7b82 */ /* 0x000f620000000800 */
[----:B------:R-:W-:Y:S01]  /*3ac0*/  I2FP.F32.U32 R0, R15 ;  /* 0x0000000f00007245 */ /* 0x000fe20000201000 */
[----:B------:R-:W-:Y:S01]  /*3ad0*/  IMAD.IADD R3, R3, 0x1, R5 ;  /* 0x0000000103037824 */ /* 0x000fe200078e0205 */
[----:B0-----:R-:W-:-:S03]  /*3ae0*/  ISETP.NE.U32.AND P0, PT, R28, RZ, PT ;  /* 0x000000ff1c00720c */ /* 0x001fc60003f05070 */
[----:B------:R-:W-:Y:S02]  /*3af0*/  FMUL R0, R0, UR4 ;  /* 0x0000000400007c20 */ /* 0x000fe40008400000 */
[----:B------:R-:W0:Y:S01]  /*3b00*/  LDC R7, c[0x0][0x144] ;  /* 0x00005100ff077b82 */ /* 0x000e220000000800 */
[-CC-:B-1----:R-:W-:Y:S01]  /*3b10*/  SHF.R.U64 R8, R2, R4.reuse, R3.reuse ;  /* 0x0000000402087219 */ /* 0x182fe20000001203 */
[----:B------:R1:W0:Y:S01]  /*3b20*/  F2I.U32.TRUNC.NTZ R12, R0 ;  /* 0x00000000000c7305 */ /* 0x000222000020f000 */
[----:B------:R-:W-:Y:S01]  /*3b30*/  ISETP.NE.AND.EX P0, PT, R29, RZ, PT, P0 ;  /* 0x000000ff1d00720c */ /* 0x000fe20003f05300 */
[----:B----4-:R-:W-:Y:S01]  /*3b40*/  IMAD.MOV R6, RZ, RZ, -R6 ;  /* 0x000000ffff067224 */ /* 0x010fe200078e0a06 */
[----:B------:R-:W-:-:S03]  /*3b50*/  SHF.R.U32.HI R3, RZ, R4, R3 ;  /* 0x00000004ff037219 */ /* 0x000fc60000011603 */
[----:B------:R-:W4:Y:S01]  /*3b60*/  LDC R20, c[0x0][0x148] ;  /* 0x00005200ff147b82 */ /* 0x000f220000000800 */
[-CC-:B--23--:R-:W-:Y:S02]  /*3b70*/  SHF.R.U64 R10, R8, R24.reuse, R3.reuse ;  /* 0x00000018080a7219 */ /* 0x18cfe40000001203 */
[----:B------:R-:W-:-:S05]  /*3b80*/  SHF.R.U32.HI R3, RZ, R24, R3 ;  /* 0x00000018ff037219 */ /* 0x000fca0000011603 */
[----:B------:R-:W2:Y:S01]  /*3b90*/  LDC R25, c[0x0][0x648] ;  /* 0x00019200ff197b82 */ /* 0x000ea20000000800 */
[-CC-:B-----5:R-:W-:Y:S02]  /*3ba0*/  SHF.R.U64 R11, R10, R26.reuse, R3.reuse ;  /* 0x0000001a0a0b7219 */ /* 0x1a0fe40000001203 */
[----:B------:R-:W-:-:S03]  /*3bb0*/  SHF.R.U32.HI R3, RZ, R26, R3 ;  /* 0x0000001aff037219 */ /* 0x000fc60000011603 */
[----:B------:R-:W-:Y:S02]  /*3bc0*/  IMAD.MOV.U32 R2, RZ, RZ, R11 ;  /* 0x000000ffff027224 */ /* 0x000fe400078e000b */
[----:B------:R-:W3:Y:S01]  /*3bd0*/  LDC R27, c[0x0][0x638] ;  /* 0x00018e00ff1b7b82 */ /* 0x000ee20000000800 */
[----:B0-----:R-:W-:-:S07]  /*3be0*/  IMAD R13, R7, R6, R14 ;  /* 0x00000006070d7224 */ /* 0x001fce00078e020e */
[----:B------:R-:W0:Y:S08]  /*3bf0*/  LDC R30, c[0x0][0x610] ;  /* 0x00018400ff1e7b82 */ /* 0x000e300000000800 */
[----:B------:R-:W0:Y:S01]  /*3c00*/  LDC R21, c[0x0][0x600] ;  /* 0x00018000ff157b82 */ /* 0x000e220000000800 */
[----:B-1--4-:R-:W-:Y:S05]  /*3c10*/  @!P0 BRA `(.L_x_56) ;  /* 0x0000000000288947 */ /* 0x012fea0003800000 */
[----:B------:R-:W1:Y:S02]  /*3c20*/  LDC R0, c[0x0][0x64c] ;  /* 0x00019300ff007b82 */ /* 0x000e640000000800 */
[----:B-1----:R-:W-:-:S05]  /*3c30*/  IADD3 R7, P0, R11, R0, RZ ;  /* 0x000000000b077210 */ /* 0x002fca0007f1e0ff */
        /* <DEDUP_REMOVED lines=8> */
.L_x_56:
[----:B------:R-:W-:Y:S01]  /*3cc0*/  ISETP.NE.AND P0, PT, R23, 0x1, PT ;  /* 0x000000011700780c */ /* 0x000fe20003f05270 */
[----:B0-----:R-:W-:Y:S01]  /*3cd0*/  VIADD R5, R21, 0xffffffff ;  /* 0xffffffff15057836 */ /* 0x001fe20000000000 */
[----:B--2---:R-:W-:Y:S01]  /*3ce0*/  SHF.R.U64 R0, R2, R25, R3 ;  /* 0x0000001902007219 */ /* 0x004fe20000001203 */
[----:B------:R-:W-:Y:S01]  /*3cf0*/  IMAD.MOV R12, RZ, RZ, -R12 ;  /* 0x000000ffff0c7224 */ /* 0x000fe200078e0a0c */
[----:B------:R-:W-:-:S03]  /*3d00*/  LOP3.LUT R3, R10, R47, RZ, 0xc0, !PT ;  /* 0x0000002f0a037212 */ /* 0x000fc600078ec0ff */
[----:B------:R-:W-:Y:S02]  /*3d10*/  IMAD.MOV R2, RZ, RZ, -R0 ;  /* 0x000000ffff027224 */ /* 0x000fe400078e0a00 */
[----:B------:R-:W-:Y:S01]  /*3d20*/  IMAD R32, R44, R0, R3 ;  /* 0x000000002c207224 */ /* 0x000fe200078e0203 */
[----:B------:R-:W-:Y:S01]  /*3d30*/  LOP3.LUT R0, R8, R5, RZ, 0xc0, !PT ;  /* 0x0000000508007212 */ /* 0x000fe200078ec0ff */
[----:B---3--:R-:W-:Y:S02]  /*3d40*/  IMAD R3, R2, R27, R11 ;  /* 0x0000001b02037224 */ /* 0x008fe400078e020b */
[----:B------:R-:W-:Y:S02]  /*3d50*/  @P0 IMAD R13, R20, R12, R15 ;  /* 0x0000000c140d0224 */ /* 0x000fe400078e020f */
[----:B------:R-:W-:Y:S02]  /*3d60*/  IMAD.MOV.U32 R2, RZ, RZ, 0x1 ;  /* 0x00000001ff027424 */ /* 0x000fe400078e00ff */
[----:B------:R-:W-:-:S02]  /*3d70*/  IMAD R32, R32, R30, R13 ;  /* 0x0000001e20207224 */ /* 0x000fc400078e020d */
[--C-:B------:R-:W-:Y:S01]  /*3d80*/  IMAD R3, R3, R21, R0.reuse ;  /* 0x0000001503037224 */ /* 0x100fe200078e0200 */
[----:B------:R-:W-:-:S04]  /*3d90*/  PRMT R0, R2, 0x7610, R0 ;  /* 0x0000761002007816 */ /* 0x000fc80000000000 */
[----:B------:R-:W-:Y:S02]  /*3da0*/  SEL R2, R3, R32, !P0 ;  /* 0x0000002003027207 */ /* 0x000fe40004000000 */
[----:B------:R-:W-:-:S07]  /*3db0*/  SEL R32, R32, R3, !P0 ;  /* 0x0000000320207207 */ /* 0x000fce0004000000 */
.L_x_54:
[----:B------:R-:W-:Y:S02]  /*3dc0*/  LOP3.LUT P0, RZ, R0, 0xff, RZ, 0xc0, !PT ;  /* 0x000000ff00ff7812 */ /* 0x000fe4000780c0ff */
[----:B------:R-:W-:-:S11]  /*3dd0*/  LOP3.LUT R50, R50, 0x1, RZ, 0x3c, !PT ;  /* 0x0000000132327812 */ /* 0x000fd600078e3cff */
[----:B------:R-:W-:Y:S05]  /*3de0*/  @!P0 EXIT ;  /* 0x000000000000894d */ /* 0x000fea0003800000 */
[----:B------:R-:W-:Y:S05]  /*3df0*/  BRA `(.L_x_57) ;  /* 0xffffffe400387947 */ /* 0x000fea000383ffff */
.L_x_18:
[----:B------:R-:W-:-:S08]  /*3e00*/  ISETP.NE.AND P0, PT, R5, RZ, PT ;  /* 0x000000ff0500720c */ /* 0x000fd00003f05270 */
[----:B-----5:R-:W0:-:S00]  /*3e10*/  USETMAXREG.DEALLOC.CTAPOOL 0x28 ;  /* 0x00000028000079c8 */ /* 0x020e0000080e0500 */
[----:B------:R-:W-:Y:S05]  /*3e20*/  @P0 EXIT ;  /* 0x000000000000094d */ /* 0x000fea0003800000 */
[----:B0-----:R-:W-:Y:S01]  /*3e30*/  LOP3.LUT P0, RZ, R9, 0xff, RZ, 0xc0, !PT ;  /* 0x000000ff09ff7812 */ /* 0x001fe2000780c0ff */
[----:B------:R-:W-:Y:S02]  /*3e40*/  IMAD.MOV.U32 R6, RZ, RZ, 0x1 ;  /* 0x00000001ff067424 */ /* 0x000fe400078e00ff */
[----:B------:R-:W-:-:S10]  /*3e50*/  IMAD.MOV.U32 R7, RZ, RZ, RZ ;  /* 0x000000ffff077224 */ /* 0x000fd400078e00ff */
[----:B------:R-:W-:Y:S05]  /*3e60*/  @!P0 BRA `(.L_x_58) ;  /* 0x0000000c00348947 */ /* 0x000fea0003800000 */
[----:B------:R-:W0:Y:S01]  /*3e70*/  S2R R10, SR_CgaCtaId ;  /* 0x00000000000a7919 */ /* 0x000e220000008800 */
[----:B------:R-:W-:Y:S01]  /*3e80*/  LOP3.LUT P0, RZ, R4, 0x1f, RZ, 0xc0, !PT ;  /* 0x0000001f04ff7812 */ /* 0x000fe2000780c0ff */
[----:B------:R-:W-:Y:S01]  /*3e90*/  ULDC UR6, c[0x0][0x658] ;  /* 0x0001960000067ab9 */ /* 0x000fe20000000800 */
[----:B------:R-:W-:Y:S01]  /*3ea0*/  UMOV UR7, 0xffffffff ;  /* 0xffffffff00077882 */ /* 0x000fe20000000000 */
[----:B------:R-:W-:Y:S01]  /*3eb0*/  BSSY B0, `(.L_x_58) ;  /* 0x00000c8000007945 */ /* 0x000fe20003800000 */
[----:B------:R-:W-:Y:S01]  /*3ec0*/  USHF.L.U32 UR7, UR7, UR6, URZ ;  /* 0x0000000607077299 */ /* 0x000fe2000800063f */
[C---:B------:R-:W-:Y:S01]  /*3ed0*/  ISETP.NE.AND P2, PT, R3.reuse, RZ, PT ;  /* 0x000000ff0300720c */ /* 0x040fe20003f45270 */
[----:B------:R-:W-:Y:S01]  /*3ee0*/  IMAD.MOV.U32 R9, RZ, RZ, 0x1 ;  /* 0x00000001ff097424 */ /* 0x000fe200078e00ff */
[----:B------:R-:W-:Y:S01]  /*3ef0*/  ISETP.NE.OR P0, PT, R3, RZ, !P0 ;  /* 0x000000ff0300720c */ /* 0x000fe20004705670 */
[----:B------:R-:W-:Y:S01]  /*3f00*/  IMAD.MOV.U32 R6, RZ, RZ, 0x1 ;  /* 0x00000001ff067424 */ /* 0x000fe200078e00ff */
[----:B------:R-:W-:Y:S01]  /*3f10*/  LOP3.LUT R8, R18, 0x2, RZ, 0xfc, !PT ;  /* 0x0000000212087812 */ /* 0x000fe200078efcff */
[----:B------:R-:W-:Y:S01]  /*3f20*/  IMAD.MOV.U32 R7, RZ, RZ, RZ ;  /* 0x000000ffff077224 */ /* 0x000fe200078e00ff */
[----:B------:R-:W-:Y:S01]  /*3f30*/  ULDC UR5, c[0x0][0x600] ;  /* 0x0001800000057ab9 */ /* 0x000fe20000000800 */
[----:B------:R-:W-:Y:S01]  /*3f40*/  UMOV UR8, 0x1 ;  /* 0x0000000100087882 */ /* 0x000fe20000000000 */
[----:B------:R-:W-:-:S02]  /*3f50*/  UIADD3 UR22, UR4, 0x1, URZ ;  /* 0x0000000104167890 */ /* 0x000fc4000fffe03f */
[----:B------:R-:W-:Y:S02]  /*3f60*/  UIADD3 UR16, UR5, -0x1, URZ ;  /* 0xffffffff05107890 */ /* 0x000fe4000fffe03f */
[----:B------:R-:W-:Y:S02]  /*3f70*/  USHF.L.U32 UR18, UR8, UR6, URZ ;  /* 0x0000000608127299 */ /* 0x000fe4000800063f */
[----:B------:R-:W-:Y:S01]  /*3f80*/  ULOP3.LUT UR17, URZ, UR7, URZ, 0x33, !UPT ;  /* 0x000000073f117292 */ /* 0x000fe2000f8e333f */
[----:B------:R-:W-:Y:S01]  /*3f90*/  ULDC.64 UR20, c[0x0][0x198] ;  /* 0x0000660000147ab9 */ /* 0x000fe20000000a00 */
[C---:B0-----:R-:W-:Y:S02]  /*3fa0*/  IMAD.SHL.U32 R11, R10.reuse, 0x8, RZ ;  /* 0x000000080a0b7824 */ /* 0x041fe400078e00ff */
[----:B------:R-:W-:-:S03]  /*3fb0*/  IMAD.SHL.U32 R10, R10, 0x80, RZ ;  /* 0x000000800a0a7824 */ /* 0x000fc600078e00ff */
[----:B------:R-:W-:Y:S02]  /*3fc0*/  LOP3.LUT R11, R11, 0x8, RZ, 0xc0, !PT ;  /* 0x000000080b0b7812 */ /* 0x000fe400078ec0ff */
[----:B------:R-:W-:-:S07]  /*3fd0*/  LOP3.LUT R10, R10, 0x80, RZ, 0xc0, !PT ;  /* 0x000000800a0a7812 */ /* 0x000fce00078ec0ff */
.L_x_70:
[----:B------:R-:W-:-:S03]  /*3fe0*/  UMOV UR5, 0xffffffff ;  /* 0xffffffff00057882 */ /* 0x000fc60000000000 */
[----:B------:R-:W-:Y:S05]  /*3ff0*/  BRA.DIV UR5, `(.L_x_59) ;  /* 0x0000000e05b87947 */ /* 0x000fea000b800000 */
[----:B------:R-:W-:-:S13]  /*4000*/  ELECT P6, URZ, PT ;  /* 0x00000000003f782f */ /* 0x000fda00038c0000 */
.L_x_80:
[----:B------:R-:W0:Y:S01]  /*4010*/  LDC R3, c[0x0][0x28c] ;  /* 0x0000a300ff037b82 */ /* 0x000e220000000800 */
[----:B------:R-:W-:Y:S01]  /*4020*/  BSSY B1, `(.L_x_60) ;  /* 0x0000039000017945 */ /* 0x000fe20003800000 */
[----:B0-----:R-:W-:-:S13]  /*4030*/  ISETP.LT.OR P6, PT, R3, 0x1, !P6 ;  /* 0x000000010300780c */ /* 0x001fda00077c1670 */
[----:B------:R-:W-:Y:S05]  /*4040*/  @P6 BRA `(.L_x_61) ;  /* 0x0000000000d86947 */ /* 0x000fea0003800000 */
[----:B------:R-:W-:Y:S02]  /*4050*/  IMAD R12, R2, 0x10, R11 ;  /* 0x00000010020c7824 */ /* 0x000fe400078e020b */
[----:B------:R-:W-:Y:S02]  /*4060*/  IMAD.SHL.U32 R32, R32, 0x40, RZ ;  /* 0x0000004020207824 */ /* 0x000fe400078e00ff */
[----:B------:R-:W-:Y:S02]  /*4070*/  IMAD.MOV.U32 R15, RZ, RZ, RZ ;  /* 0x000000ffff0f7224 */ /* 0x000fe400078e00ff */
[----:B------:R-:W-:Y:S02]  /*4080*/  IMAD.U32 R20, RZ, RZ, UR22 ;  /* 0x00000016ff147e24 */ /* 0x000fe4000f8e00ff */
[----:B------:R-:W-:Y:S02]  /*4090*/  IMAD.MOV.U32 R2, RZ, RZ, R6 ;  /* 0x000000ffff027224 */ /* 0x000fe400078e0006 */
[----:B------:R-:W-:-:S07]  /*40a0*/  IMAD.MOV.U32 R3, RZ, RZ, R7 ;  /* 0x000000ffff037224 */ /* 0x000fce00078e0007 */
.L_x_65:
[----:B------:R-:W0:Y:S01]  /*40b0*/  S2R R5, SR_CgaCtaId ;  /* 0x0000000000057919 */ /* 0x000e220000008800 */
[----:B------:R-:W-:-:S04]  /*40c0*/  MOV R4, 0x400 ;  /* 0x0000040000047802 */ /* 0x000fc80000000f00 */
[----:B0-----:R-:W-:Y:S02]  /*40d0*/  LEA R14, R5, R4, 0x18 ;  /* 0x00000004050e7211 */ /* 0x001fe400078ec0ff */
[----:B------:R-:W-:Y:S01]  /*40e0*/  SHF.L.U32 R4, R2, 0x1f, RZ ;  /* 0x0000001f02047819 */ /* 0x000fe200000006ff */
[----:B------:R-:W0:Y:S02]  /*40f0*/  @!P2 LDC R5, c[0x0][0x500] ;  /* 0x00014000ff05ab82 */ /* 0x000e240000000800 */
[----:B------:R-:W-:-:S04]  /*4100*/  IMAD R13, R3, 0x8, R14 ;  /* 0x00000008030d7824 */ /* 0x000fc800078e020e */
[----:B------:R-:W1:Y:S02]  /*4110*/  SYNCS.PHASECHK.TRANS64.TRYWAIT P1, [R13+URZ+0x2d0], R4 ;  /* 0x0002d0040d0075a7 */ /* 0x000e64000802017f */
[----:B-1----:R-:W-:Y:S05]  /*4120*/  @!P1 BRA `(.L_x_62) ;  /* 0x0000000c008c9947 */ /* 0x002fea0003800000 */
.L_x_81:
[----:B-1----:R-:W-:Y:S01]  /*4130*/  PRMT R4, R8, 0x9910, RZ ;  /* 0x0000991008047816 */ /* 0x002fe200000000ff */
[----:B0-----:R0:W-:Y:S03]  /*4140*/  @!P2 SYNCS.ARRIVE.TRANS64 RZ, [R13+URZ], R5 ;  /* 0x000000050dffa9a7 */ /* 0x0011e6000800003f */
[----:B------:R-:W-:-:S13]  /*4150*/  ISETP.NE.AND P1, PT, R4, 0x2, PT ;  /* 0x000000020400780c */ /* 0x000fda0003f25270 */
[----:B0-----:R-:W-:Y:S05]  /*4160*/  @P1 BRA `(.L_x_63) ;  /* 0x0000000000041947 */ /* 0x001fea0003800000 */
[----:B------:R-:W-:Y:S01]  /*4170*/  BPT.TRAP 0x1 ;  /* 0x000000040000795c */ /* 0x000fe20000300000 */
.L_x_63:
[----:B------:R-:W-:Y:S05]  /*4180*/  @P0 BRA `(.L_x_64) ;  /* 0x0000000000040947 */ /* 0x000fea0003800000 */
[----:B------:R-:W-:Y:S01]  /*4190*/  BPT.TRAP 0x1 ;  /* 0x000000040000795c */ /* 0x000fe20000300000 */
.L_x_64:
[----:B------:R-:W-:Y:S01]  /*41a0*/  IMAD R4, R3, 0x100, R10 ;  /* 0x0000010003047824 */ /* 0x000fe200078e020a */
[----:B------:R-:W-:Y:S01]  /*41b0*/  R2UR UR9, R13 ;  /* 0x000000000d0972ca */ /* 0x000fe200000e0000 */
[--C-:B------:R-:W-:Y:S01]  /*41c0*/  IMAD R5, R3, 0x800, R14.reuse ;  /* 0x0000080003057824 */ /* 0x100fe200078e020e */
[----:B------:R-:W-:Y:S01]  /*41d0*/  UIADD3 UR6, UP0, UR20, 0xf0, URZ ;  /* 0x000000f014067890 */ /* 0x000fe2000ff1e03f */
[----:B------:R-:W-:Y:S01]  /*41e0*/  IMAD R4, R4, 0x2, R14 ;  /* 0x0000000204047824 */ /* 0x000fe200078e020e */
[----:B------:R-:W-:Y:S01]  /*41f0*/  R2UR UR11, R32 ;  /* 0x00000000200b72ca */ /* 0x000fe200000e0000 */
[----:B------:R-:W-:Y:S01]  /*4200*/  VIADD R20, R20, 0xffffffff ;  /* 0xffffffff14147836 */ /* 0x000fe20000000000 */
[----:B------:R-:W-:Y:S01]  /*4210*/  R2UR UR5, R5 ;  /* 0x00000000050572ca */ /* 0x000fe200000e0000 */
[----:B------:R-:W-:Y:S01]  /*4220*/  UIADD3 UR24, UP1, UR20, 0x1f0, URZ ;  /* 0x000001f014187890 */ /* 0x000fe2000ff3e03f */
[----:B------:R-:W-:Y:S01]  /*4230*/  R2UR UR8, R4 ;  /* 0x00000000040872ca */ /* 0x000fe200000e0000 */
[----:B------:R-:W-:Y:S01]  /*4240*/  UIADD3.X UR7, URZ, UR21, URZ, UP0, !UPT ;  /* 0x000000153f077290 */ /* 0x000fe200087fe43f */
[----:B------:R-:W-:Y:S01]  /*4250*/  R2UR UR10, R15 ;  /* 0x000000000f0a72ca */ /* 0x000fe200000e0000 */
[----:B------:R-:W-:Y:S01]  /*4260*/  VIADD R3, R3, 0x1 ;  /* 0x0000000103037836 */ /* 0x000fe20000000000 */
[----:B------:R-:W-:Y:S01]  /*4270*/  R2UR UR12, R33 ;  /* 0x00000000210c72ca */ /* 0x000fe200000e0000 */
[----:B------:R-:W-:Y:S01]  /*4280*/  UIADD3.X UR25, URZ, UR21, URZ, UP1, !UPT ;  /* 0x000000153f197290 */ /* 0x000fe20008ffe43f */
[----:B------:R-:W-:Y:S01]  /*4290*/  R2UR UR19, R12 ;  /* 0x000000000c1372ca */ /* 0x000fe200000e0000 */
[----:B------:R-:W-:Y:S01]  /*42a0*/  UMOV UR14, 0x0 ;  /* 0x00000000000e7882 */ /* 0x000fe20000000000 */
[----:B------:R-:W-:Y:S01]  /*42b0*/  ISETP.GT.AND P3, PT, R20, 0x1, PT ;  /* 0x000000011400780c */ /* 0x000fe20003f64270 */
[----:B------:R-:W-:Y:S01]  /*42c0*/  UMOV UR15, 0x10000000 ;  /* 0x10000000000f7882 */ /* 0x000fe20000000000 */
[----:B------:R-:W-:Y:S01]  /*42d0*/  ISETP.NE.AND P1, PT, R3, 0x5a, PT ;  /* 0x0000005a0300780c */ /* 0x000fe20003f25270 */
[----:B------:R-:W-:Y:S01]  /*42e0*/  UIADD3 UR5, UR5, 0x680, URZ ;  /* 0x0000068005057890 */ /* 0x000fe2000fffe03f */
[----:B------:R-:W-:Y:S01]  /*42f0*/  VIADD R15, R15, 0x10 ;  /* 0x000000100f0f7836 */ /* 0x000fe20000000000 */
[----:B------:R-:W-:Y:S01]  /*4300*/  UIADD3 UR13, UR8, 0x2d680, URZ ;  /* 0x0002d680080d7890 */ /* 0x000fe2000fffe03f */
[----:B------:R-:W-:Y:S01]  /*4310*/  SEL R5, RZ, 0x1, P1 ;  /* 0x00000001ff057807 */ /* 0x000fe20000800000 */
[----:B------:R-:W-:Y:S01]  /*4320*/  UMOV UR23, 0x30000 ;  /* 0x0003000000177882 */ /* 0x000fe20000000000 */
[----:B------:R-:W-:-:S02]  /*4330*/  SEL R3, R3, RZ, P1 ;  /* 0x000000ff03037207 */ /* 0x000fc40000800000 */
[----:B------:R-:W-:Y:S01]  /*4340*/  UMOV UR8, UR5 ;  /* 0x0000000500087c82 */ /* 0x000fe20008000000 */
[----:B------:R-:W-:Y:S01]  /*4350*/  LOP3.LUT R2, R2, R5, RZ, 0x3c, !PT ;  /* 0x0000000502027212 */ /* 0x000fe200078e3cff */
[----:B------:R0:W-:Y:S02]  /*4360*/  UTMALDG.3D [UR8], [UR6], desc[UR14] ;  /* 0x00000e08060075b4 */ /* 0x0001e40008011000 */
[----:B0-----:R-:W-:Y:S01]  /*4370*/  UMOV UR8, UR13 ;  /* 0x0000000d00087c82 */ /* 0x001fe20008000000 */
[----:B------:R-:W-:Y:S02]  /*4380*/  UMOV UR11, UR19 ;  /* 0x00000013000b7c82 */ /* 0x000fe40008000000 */
[----:B------:R0:W-:Y:S02]  /*4390*/  UTMALDG.3D.MULTICAST [UR8], [UR24], UR23, desc[UR14] ;  /* 0x00000e08180073b4 */ /* 0x0001e40008011817 */
[----:B0-----:R-:W-:Y:S05]  /*43a0*/  @P3 BRA `(.L_x_65) ;  /* 0xfffffffc00403947 */ /* 0x001fea000383ffff */
.L_x_61:
[----:B------:R-:W-:Y:S05]  /*43b0*/  BSYNC B1 ;  /* 0x0000000000017941 */ /* 0x000fea0003800000 */
.L_x_60:
[----:B------:R-:W-:Y:S01]  /*43c0*/  LOP3.LUT P4, RZ, R9, 0xff, RZ, 0xc0, !PT ;  /* 0x000000ff09ff7812 */ /* 0x000fe2000788c0ff */
[----:B------:R-:W-:Y:S01]  /*43d0*/  VIADD R4, R7, UR4 ;  /* 0x0000000407047c36 */ /* 0x000fe20008000000 */
[----:B------:R-:W-:Y:S01]  /*43e0*/  ULDC.64 UR6, c[0x0][0x650] ;  /* 0x0001940000067ab9 */ /* 0x000fe20000000a00 */
[----:B------:R-:W-:Y:S01]  /*43f0*/  IMAD.U32 R5, RZ, RZ, UR4 ;  /* 0x00000004ff057e24 */ /* 0x000fe2000f8e00ff */
[----:B------:R-:W-:Y:S01]  /*4400*/  UISETP.GE.U32.AND UP0, UPT, UR4, 0x5a, UPT ;  /* 0x0000005a0400788c */ /* 0x000fe2000bf06070 */
[----:B------:R-:W-:Y:S01]  /*4410*/  BSSY B1, `(.L_x_66) ;  /* 0x000006f000017945 */ /* 0x000fe20003800000 */
[----:B------:R-:W-:Y:S01]  /*4420*/  SHF.R.U32.HI R2, RZ, 0x1, R4 ;  /* 0x00000001ff027819 */ /* 0x000fe20000011604 */
[----:B------:R-:W-:Y:S01]  /*4430*/  IMAD.MOV.U32 R32, RZ, RZ, -0x1 ;  /* 0xffffffffff207424 */ /* 0x000fe200078e00ff */
[----:B------:R-:W-:Y:S01]  /*4440*/  ISETP.GT.U32.AND P1, PT, R4, 0x59, PT ;  /* 0x000000590400780c */ /* 0x000fe20003f24070 */
[----:B------:R-:W-:Y:S01]  /*4450*/  IMAD.MOV.U32 R33, RZ, RZ, -0x1 ;  /* 0xffffffffff217424 */ /* 0x000fe200078e00ff */
[----:B------:R-:W-:-:S02]  /*4460*/  PLOP3.LUT P3, PT, PT, PT, UP0, 0x80, 0x0 ;  /* 0x000000000000781c */ /* 0x000fc40003f6f008 */
[----:B------:R-:W-:Y:S01]  /*4470*/  ISETP.LT.U32.AND P1, PT, R5, 0x5a, P1 ;  /* 0x0000005a0500780c */ /* 0x000fe20000f21070 */
[----:B------:R-:W0:Y:S01]  /*4480*/  @P4 S2R R12, SR_CgaCtaId ;  /* 0x00000000000c4919 */ /* 0x000e220000008800 */
[----:B------:R-:W-:Y:S02]  /*4490*/  @P4 MOV R3, 0x400 ;  /* 0x0000040000034802 */ /* 0x000fe40000000f00 */
[----:B------:R-:W-:Y:S02]  /*44a0*/  PRMT R9, RZ, 0x7610, R9 ;  /* 0x00007610ff097816 */ /* 0x000fe40000000009 */
[----:B0-----:R-:W-:Y:S01]  /*44b0*/  @P4 LEA R12, R12, R3, 0x18 ;  /* 0x000000030c0c4211 */ /* 0x001fe200078ec0ff */
[----:B------:R-:W-:-:S03]  /*44c0*/  IMAD.WIDE.U32 R2, R2, -0x49f49f49, RZ ;  /* 0xb60b60b702027825 */ /* 0x000fc600078e00ff */
[----:B------:R0:W-:Y:S01]  /*44d0*/  @P4 SYNCS.ARRIVE.TRANS64.A1T0 RZ, [R12+URZ+0x5d8], RZ ;  /* 0x0005d8ff0cff49a7 */ /* 0x0001e2000810003f */
[----:B------:R-:W-:Y:S01]  /*44e0*/  IADD3 R22, P4, R22, R16, RZ ;  /* 0x0000001016167210 */ /* 0x000fe20007f9e0ff */
[----:B------:R-:W-:Y:S01]  /*44f0*/  IMAD.MOV.U32 R2, RZ, RZ, -0x1 ;  /* 0xffffffffff027424 */ /* 0x000fe200078e00ff */
[----:B------:R-:W-:Y:S02]  /*4500*/  SHF.R.U32.HI R5, RZ, 0x5, R3 ;  /* 0x00000005ff057819 */ /* 0x000fe40000011603 */
[----:B------:R-:W-:Y:S01]  /*4510*/  SEL R3, RZ, 0x1, !P1 ;  /* 0x00000001ff037807 */ /* 0x000fe20004800000 */
[----:B------:R-:W-:Y:S01]  /*4520*/  IMAD.X R19, R19, 0x1, R0, P4 ;  /* 0x0000000113137824 */ /* 0x000fe200020e0600 */
[----:B------:R-:W-:Y:S01]  /*4530*/  ISETP.GE.U32.AND P1, PT, R22, UR6, PT ;  /* 0x0000000616007c0c */ /* 0x000fe2000bf26070 */
[----:B------:R-:W-:Y:S01]  /*4540*/  IMAD R7, R5, -0x5a, R4 ;  /* 0xffffffa605077824 */ /* 0x000fe200078e0204 */
[----:B------:R-:W-:Y:S02]  /*4550*/  LOP3.LUT R6, R6, R3, RZ, 0x3c, !PT ;  /* 0x0000000306067212 */ /* 0x000fe400078e3cff */
[----:B------:R-:W-:-:S02]  /*4560*/  ISETP.GE.U32.AND.EX P1, PT, R19, UR7, PT, P1 ;  /* 0x0000000713007c0c */ /* 0x000fc4000bf26110 */
[----:B------:R-:W-:Y:S02]  /*4570*/  @P3 LOP3.LUT R6, R6, 0x1, R5, 0x78, !PT ;  /* 0x0000000106063812 */ /* 0x000fe400078e7805 */
[----:B------:R-:W-:-:S09]  /*4580*/  PRMT R3, RZ, 0x7610, R3 ;  /* 0x00007610ff037816 */ /* 0x000fd20000000003 */
[----:B0-----:R-:W-:Y:S05]  /*4590*/  @P1 BRA `(.L_x_67) ;  /* 0x0000000400581947 */ /* 0x001fea0003800000 */
[----:B------:R-:W0:Y:S01]  /*45a0*/  S2R R12, SR_CTAID.X ;  /* 0x00000000000c7919 */ /* 0x000e220000002500 */
[----:B------:R-:W-:Y:S01]  /*45b0*/  ULDC.64 UR6, c[0x0][0x628] ;  /* 0x00018a0000067ab9 */ /* 0x000fe20000000a00 */
[----:B------:R-:W-:Y:S01]  /*45c0*/  ULDC UR8, c[0x0][0x630] ;  /* 0x00018c0000087ab9 */ /* 0x000fe20000000800 */
[----:B------:R-:W-:Y:S01]  /*45d0*/  ISETP.NE.U32.AND P1, PT, RZ, UR6, PT ;  /* 0x00000006ff007c0c */ /* 0x000fe2000bf25070 */
[----:B------:R-:W1:Y:S01]  /*45e0*/  S2R R13, SR_CTAID.Y ;  /* 0x00000000000d7919 */ /* 0x000e620000002600 */
[----:B------:R-:W-:Y:S01]  /*45f0*/  ULDC UR9, c[0x0][0x150] ;  /* 0x0000540000097ab9 */ /* 0x000fe20000000800 */
[----:B------:R-:W-:Y:S01]  /*4600*/  IMAD.MOV.U32 R2, RZ, RZ, R22 ;  /* 0x000000ffff027224 */ /* 0x000fe200078e0016 */
[----:B------:R-:W-:Y:S01]  /*4610*/  ISETP.NE.AND.EX P1, PT, RZ, UR7, PT, P1 ;  /* 0x00000007ff007c0c */ /* 0x000fe2000bf25310 */
[----:B------:R-:W-:Y:S01]  /*4620*/  IMAD.MOV.U32 R3, RZ, RZ, R19 ;  /* 0x000000ffff037224 */ /* 0x000fe200078e0013 */
[----:B0-----:R-:W-:-:S11]  /*4630*/  I2FP.F32.U32 R14, R12 ;  /* 0x0000000c000e7245 */ /* 0x001fd60000201000 */
[----:B------:R-:W-:Y:S05]  /*4640*/  @!P1 BRA `(.L_x_68) ;  /* 0x0000000000289947 */ /* 0x000fea0003800000 */
[----:B------:R-:W-:Y:S02]  /*4650*/  ULDC UR5, c[0x0][0x634] ;  /* 0x00018d0000057ab9 */ /* 0x000fe40000000800 */
[----:B------:R-:W-:-:S05]  /*4660*/  IADD3 R3, P1, R22, UR5, RZ ;  /* 0x0000000516037c10 */ /* 0x000fca000ff3e0ff */
[----:B------:R-:W-:-:S04]  /*4670*/  IMAD.X R15, RZ, RZ, R19, P1 ;  /* 0x000000ffff0f7224 */ /* 0x000fc800008e0613 */
[----:B------:R-:W-:-:S04]  /*4680*/  IMAD.WIDE.U32 R4, R15, UR6, RZ ;  /* 0x000000060f047c25 */ /* 0x000fc8000f8e00ff */
[----:B------:R-:W-:-:S04]  /*4690*/  IMAD.WIDE.U32 R4, P1, R3, UR7, R4 ;  /* 0x0000000703047c25 */ /* 0x000fc8000f820004 */
[----:B------:R-:W-:-:S04]  /*46a0*/  IMAD.WIDE.U32 R2, R3, UR6, RZ ;  /* 0x0000000603027c25 */ /* 0x000fc8000f8e00ff */
[----:B------:R-:W-:Y:S01]  /*46b0*/  IMAD.MOV.U32 R2, RZ, RZ, R5 ;  /* 0x000000ffff027224 */ /* 0x000fe200078e0005 */
[----:B------:R-:W-:Y:S01]  /*46c0*/  IADD3 RZ, P3, R3, R4, RZ ;  /* 0x0000000403ff7210 */ /* 0x000fe20007f7e0ff */
[----:B------:R-:W-:-:S04]  /*46d0*/  IMAD.X R3, RZ, RZ, RZ, P1 ;  /* 0x000000ffff037224 */ /* 0x000fc800008e06ff */
[----:B------:R-:W-:-:S08]  /*46e0*/  IMAD.WIDE.U32.X R2, R15, UR7, R2, P3 ;  /* 0x000000070f027c25 */ /* 0x000fd000098e0402 */
.L_x_68:
[--C-:B------:R-:W-:Y:S01]  /*46f0*/  SHF.R.U64 R33, R2, UR8, R3.reuse ;  /* 0x0000000802217c19 */ /* 0x100fe20008001203 */
[----:B------:R-:W-:Y:S01]  /*4700*/  FMUL R14, R14, UR9 ;  /* 0x000000090e0e7c20 */ /* 0x000fe20008400000 */
[----:B------:R-:W-:Y:S01]  /*4710*/  SHF.R.U32.HI R2, RZ, UR8, R3 ;  /* 0x00000008ff027c19 */ /* 0x000fe20008011603 */
[----:B------:R-:W0:Y:S01]  /*4720*/  LDC R21, c[0x0][0x144] ;  /* 0x00005100ff157b82 */ /* 0x000e220000000800 */
[----:B------:R-:W-:Y:S01]  /*4730*/  IADD3 R15, P1, RZ, -R33, RZ ;  /* 0x80000021ff0f7210 */ /* 0x000fe20007f3e0ff */
[----:B------:R-:W-:Y:S01]  /*4740*/  ULDC UR5, c[0x0][0x154] ;  /* 0x0000550000057ab9 */ /* 0x000fe20000000800 */
[----:B-1----:R-:W-:Y:S01]  /*4750*/  I2FP.F32.U32 R3, R13 ;  /* 0x0000000d00037245 */ /* 0x002fe20000201000 */
[----:B------:R-:W1:Y:S01]  /*4760*/  F2I.U32.TRUNC.NTZ R14, R14 ;  /* 0x0000000e000e7305 */ /* 0x000e62000020f000 */
[----:B------:R-:W-:Y:S01]  /*4770*/  ULDC.64 UR6, c[0x0][0x620] ;  /* 0x0001880000067ab9 */ /* 0x000fe20000000a00 */
[----:B------:R-:W-:Y:S01]  /*4780*/  IMAD.X R2, RZ, RZ, ~R2, P1 ;  /* 0x000000ffff027224 */ /* 0x000fe200008e0e02 */
[----:B------:R-:W-:Y:S01]  /*4790*/  ISETP.NE.AND P4, PT, R23, 0x1, PT ;  /* 0x000000011700780c */ /* 0x000fe20003f85270 */
[----:B------:R-:W-:Y:S01]  /*47a0*/  FMUL R4, R3, UR5 ;  /* 0x0000000503047c20 */ /* 0x000fe20008400000 */
[----:B------:R-:W2:Y:S01]  /*47b0*/  LDC R20, c[0x0][0x148] ;  /* 0x00005200ff147b82 */ /* 0x000ea20000000800 */
[----:B------:R-:W-:Y:S01]  /*47c0*/  IMAD R2, R2, UR6, RZ ;  /* 0x0000000602027c24 */ /* 0x000fe2000f8e02ff */
[----:B------:R-:W-:Y:S01]  /*47d0*/  ULDC UR5, c[0x0][0x618] ;  /* 0x0001860000057ab9 */ /* 0x000fe20000000800 */
[----:B------:R-:W-:-:S02]  /*47e0*/  IMAD.MOV.U32 R3, RZ, RZ, R19 ;  /* 0x000000ffff037224 */ /* 0x000fc400078e0013 */
[----:B------:R-:W3:Y:S01]  /*47f0*/  F2I.U32.TRUNC.NTZ R4, R4 ;  /* 0x0000000400047305 */ /* 0x000ee2000020f000 */
[C---:B------:R-:W-:Y:S02]  /*4800*/  IMAD R5, R15.reuse, UR7, R2 ;  /* 0x000000070f057c24 */ /* 0x040fe4000f8e0202 */
[----:B------:R-:W-:Y:S02]  /*4810*/  IMAD.MOV.U32 R2, RZ, RZ, R22 ;  /* 0x000000ffff027224 */ /* 0x000fe400078e0016 */
[----:B-1----:R-:W-:Y:S02]  /*4820*/  IMAD.MOV R14, RZ, RZ, -R14 ;  /* 0x000000ffff0e7224 */ /* 0x002fe400078e0a0e */
[----:B------:R-:W-:Y:S01]  /*4830*/  IMAD.WIDE.U32 R2, R15, UR6, R2 ;  /* 0x000000060f027c25 */ /* 0x000fe2000f8e0002 */
[----:B------:R-:W-:Y:S02]  /*4840*/  ULDC.64 UR6, c[0x0][0x640] ;  /* 0x0001900000067ab9 */ /* 0x000fe40000000a00 */
[----:B------:R-:W-:Y:S01]  /*4850*/  ISETP.NE.U32.AND P1, PT, RZ, UR6, PT ;  /* 0x00000006ff007c0c */ /* 0x000fe2000bf25070 */
[----:B------:R-:W-:-:S02]  /*4860*/  IMAD.IADD R3, R3, 0x1, R5 ;  /* 0x0000000103037824 */ /* 0x000fc400078e0205 */
[----:B0-----:R-:W-:Y:S01]  /*4870*/  IMAD R12, R21, R14, R12 ;  /* 0x0000000e150c7224 */ /* 0x001fe200078e020c */
[----:B------:R-:W-:Y:S02]  /*4880*/  ISETP.NE.AND.EX P1, PT, RZ, UR7, PT, P1 ;  /* 0x00000007ff007c0c */ /* 0x000fe4000bf25310 */
[--C-:B------:R-:W-:Y:S01]  /*4890*/  SHF.R.U64 R14, R2, UR5, R3.reuse ;  /* 0x00000005020e7c19 */ /* 0x100fe20008001203 */
[----:B---3--:R-:W-:Y:S01]  /*48a0*/  IMAD.MOV R2, RZ, RZ, -R4 ;  /* 0x000000ffff027224 */ /* 0x008fe200078e0a04 */
[----:B------:R-:W-:Y:S01]  /*48b0*/  SHF.R.U32.HI R3, RZ, UR5, R3 ;  /* 0x00000005ff037c19 */ /* 0x000fe20008011603 */
[----:B------:R-:W-:Y:S02]  /*48c0*/  ULDC UR5, c[0x0][0x608] ;  /* 0x0001820000057ab9 */ /* 0x000fe40000000800 */
[----:B--2---:R-:W-:Y:S01]  /*48d0*/  @P4 IMAD R12, R20, R2, R13 ;  /* 0x00000002140c4224 */ /* 0x004fe200078e020d */
[--C-:B------:R-:W-:Y:S02]  /*48e0*/  SHF.R.U64 R20, R14, UR5, R3.reuse ;  /* 0x000000050e147c19 */ /* 0x100fe40008001203 */
[----:B------:R-:W-:Y:S01]  /*48f0*/  SHF.R.U32.HI R3, RZ, UR5, R3 ;  /* 0x00000005ff037c19 */ /* 0x000fe20008011603 */
[----:B------:R-:W-:-:S03]  /*4900*/  ULDC UR5, c[0x0][0x658] ;  /* 0x0001960000057ab9 */ /* 0x000fc60000000800 */
[--C-:B------:R-:W-:Y:S02]  /*4910*/  SHF.R.U64 R13, R20, UR5, R3.reuse ;  /* 0x00000005140d7c19 */ /* 0x100fe40008001203 */
[----:B------:R-:W-:-:S03]  /*4920*/  SHF.R.U32.HI R15, RZ, UR5, R3 ;  /* 0x00000005ff0f7c19 */ /* 0x000fc60008011603 */
[----:B------:R-:W-:Y:S02]  /*4930*/  IMAD.MOV.U32 R4, RZ, RZ, R13 ;  /* 0x000000ffff047224 */ /* 0x000fe400078e000d */
[----:B------:R-:W-:Y:S01]  /*4940*/  IMAD.MOV.U32 R3, RZ, RZ, R15 ;  /* 0x000000ffff037224 */ /* 0x000fe200078e000f */
[----:B------:R-:W-:Y:S06]  /*4950*/  @!P1 BRA `(.L_x_69) ;  /* 0x00000000002c9947 */ /* 0x000fec0003800000 */
        /* <DEDUP_REMOVED lines=9> */
[----:B------:R-:W-:-:S04]  /*49f0*/  IMAD.WIDE.U32.X R2, R15, UR7, R2, P3 ;  /* 0x000000070f027c25 */ /* 0x000fc800098e0402 */
[----:B------:R-:W-:-:S07]  /*4a00*/  IMAD.MOV.U32 R4, RZ, RZ, R2 ;  /* 0x000000ffff047224 */ /* 0x000fce00078e0002 */
.L_x_69:
[----:B------:R-:W-:Y:S01]  /*4a10*/  ULDC UR5, c[0x0][0x648] ;  /* 0x0001920000057ab9 */ /* 0x000fe20000000800 */
[----:B------:R-:W-:Y:S01]  /*4a20*/  LOP3.LUT R2, R20, UR17, RZ, 0xc0, !PT ;  /* 0x0000001114027c12 */ /* 0x000fe2000f8ec0ff */
[----:B------:R-:W-:Y:S01]  /*4a30*/  ULDC UR6, c[0x0][0x610] ;  /* 0x0001840000067ab9 */ /* 0x000fe20000000800 */
[----:B------:R-:W-:Y:S01]  /*4a40*/  SHF.R.U64 R3, R4, UR5, R3 ;  /* 0x0000000504037c19 */ /* 0x000fe20008001203 */
[----:B------:R-:W-:Y:S01]  /*4a50*/  ULDC UR5, c[0x0][0x638] ;  /* 0x00018e0000057ab9 */ /* 0x000fe20000000800 */
[----:B------:R-:W-:-:S03]  /*4a60*/  LOP3.LUT R14, R14, UR16, RZ, 0xc0, !PT ;  /* 0x000000100e0e7c12 */ /* 0x000fc6000f8ec0ff */
[----:B------:R-:W-:Y:S02]  /*4a70*/  IMAD.MOV R4, RZ, RZ, -R3 ;  /* 0x000000ffff047224 */ /* 0x000fe400078e0a03 */
[----:B------:R-:W-:Y:S02]  /*4a80*/  IMAD R3, R3, UR18, R2 ;  /* 0x0000001203037c24 */ /* 0x000fe4000f8e0202 */
[----:B------:R-:W-:Y:S01]  /*4a90*/  IMAD R13, R4, UR5, R13 ;  /* 0x00000005040d7c24 */ /* 0x000fe2000f8e020d */
[----:B------:R-:W-:Y:S01]  /*4aa0*/  ULDC UR5, c[0x0][0x600] ;  /* 0x0001800000057ab9 */ /* 0x000fe20000000800 */
[----:B------:R-:W-:Y:S02]  /*4ab0*/  IMAD R12, R3, UR6, R12 ;  /* 0x00000006030c7c24 */ /* 0x000fe4000f8e020c */
[----:B------:R-:W-:Y:S02]  /*4ac0*/  IMAD R13, R13, UR5, R14 ;  /* 0x000000050d0d7c24 */ /* 0x000fe4000f8e020e */
[----:B------:R-:W-:-:S03]  /*4ad0*/  IMAD.MOV.U32 R3, RZ, RZ, 0x1 ;  /* 0x00000001ff037424 */ /* 0x000fc600078e00ff */
[----:B------:R-:W-:Y:S02]  /*4ae0*/  SEL R2, R13, R12, !P4 ;  /* 0x0000000c0d027207 */ /* 0x000fe40006000000 */
[----:B------:R-:W-:-:S07]  /*4af0*/  SEL R32, R12, R13, !P4 ;  /* 0x0000000d0c207207 */ /* 0x000fce0006000000 */
.L_x_67:
[----:B------:R-:W-:Y:S05]  /*4b00*/  BSYNC B1 ;  /* 0x0000000000017941 */ /* 0x000fea0003800000 */
.L_x_66:
[----:B------:R-:W-:-:S13]  /*4b10*/  LOP3.LUT P1, RZ, R3, 0xff, RZ, 0xc0, !PT ;  /* 0x000000ff03ff7812 */ /* 0x000fda000782c0ff */
[----:B------:R-:W-:Y:S05]  /*4b20*/  @P1 BRA `(.L_x_70) ;  /* 0xfffffff4002c1947 */ /* 0x000fea000383ffff */
[----:B------:R-:W-:Y:S05]  /*4b30*/  BSYNC B0 ;  /* 0x0000000000007941 */ /* 0x000fea0003800000 */
.L_x_58:
[----:B------:R-:W-:-:S03]  /*4b40*/  UMOV UR5, 0xffffffff ;  /* 0xffffffff00057882 */ /* 0x000fc60000000000 */
[----:B------:R-:W-:Y:S05]  /*4b50*/  BRA.DIV UR5, `(.L_x_71) ;  /* 0x0000000605147947 */ /* 0x000fea000b800000 */
[----:B------:R-:W-:-:S13]  /*4b60*/  ELECT P6, URZ, PT ;  /* 0x00000000003f782f */ /* 0x000fda00038c0000 */
.L_x_84:
[----:B------:R-:W-:Y:S05]  /*4b70*/  @!P6 EXIT ;  /* 0x000000000000e94d */ /* 0x000fea0003800000 */
[----:B------:R-:W-:-:S04]  /*4b80*/  LOP3.LUT R18, R18, 0x2, RZ, 0xfc, !PT ;  /* 0x0000000212127812 */ /* 0x000fc800078efcff */
[----:B------:R-:W-:-:S13]  /*4b90*/  ISETP.NE.AND P0, PT, R18, 0x3, PT ;  /* 0x000000031200780c */ /* 0x000fda0003f05270 */
[----:B------:R-:W-:Y:S05]  /*4ba0*/  @!P0 BRA `(.L_x_72) ;  /* 0x0000000000048947 */ /* 0x000fea0003800000 */
[----:B------:R-:W-:Y:S01]  /*4bb0*/  BPT.TRAP 0x1 ;  /* 0x000000040000795c */ /* 0x000fe20000300000 */
.L_x_72:
[----:B------:R-:W0:Y:S01]  /*4bc0*/  S2R R3, SR_CgaCtaId ;  /* 0x0000000000037919 */ /* 0x000e220000008800 */
[----:B------:R-:W-:Y:S01]  /*4bd0*/  MOV R0, 0x400 ;  /* 0x0000040000007802 */ /* 0x000fe20000000f00 */
[----:B------:R-:W-:-:S03]  /*4be0*/  IMAD.MOV.U32 R2, RZ, RZ, RZ ;  /* 0x000000ffff027224 */ /* 0x000fc600078e00ff */
[----:B0-----:R-:W-:-:S05]  /*4bf0*/  LEA R0, R3, R0, 0x18 ;  /* 0x0000000003007211 */ /* 0x001fca00078ec0ff */
[----:B------:R-:W-:-:S07]  /*4c00*/  VIADD R0, R0, 0x2d0 ;  /* 0x000002d000007836 */ /* 0x000fce0000000000 */
.L_x_75:
[C---:B0-----:R-:W-:Y:S01]  /*4c10*/  IMAD R5, R7.reuse, 0x8, R0 ;  /* 0x0000000807057824 */ /* 0x041fe200078e0200 */
[----:B------:R-:W-:Y:S01]  /*4c20*/  SHF.L.U32 R4, R6, 0x1f, RZ ;  /* 0x0000001f06047819 */ /* 0x000fe200000006ff */
[----:B------:R-:W-:-:S03]  /*4c30*/  VIADD R7, R7, 0x1 ;  /* 0x0000000107077836 */ /* 0x000fc60000000000 */
[----:B------:R-:W0:Y:S02]  /*4c40*/  SYNCS.PHASECHK.TRANS64.TRYWAIT P0, [R5+URZ], R4 ;  /* 0x00000004050075a7 */ /* 0x000e24000800017f */
[----:B------:R-:W-:-:S04]  /*4c50*/  ISETP.NE.AND P1, PT, R7, 0x5a, PT ;  /* 0x0000005a0700780c */ /* 0x000fc80003f25270 */
[----:B------:R-:W-:Y:S02]  /*4c60*/  SEL R3, RZ, 0x1, P1 ;  /* 0x00000001ff037807 */ /* 0x000fe40000800000 */
[----:B------:R-:W-:Y:S02]  /*4c70*/  SEL R7, R7, RZ, P1 ;  /* 0x000000ff07077207 */ /* 0x000fe40000800000 */
[----:B------:R-:W-:-:S03]  /*4c80*/  LOP3.LUT R6, R6, R3, RZ, 0x3c, !PT ;  /* 0x0000000306067212 */ /* 0x000fc600078e3cff */
[----:B------:R-:W-:Y:S01]  /*4c90*/  IMAD R8, R7, 0x8, R0 ;  /* 0x0000000807087824 */ /* 0x000fe200078e0200 */
[----:B------:R-:W-:Y:S01]  /*4ca0*/  SHF.L.U32 R3, R6, 0x1f, RZ ;  /* 0x0000001f06037819 */ /* 0x000fe200000006ff */
[----:B0-----:R-:W-:Y:S06]  /*4cb0*/  @!P0 BRA `(.L_x_73) ;  /* 0x0000000000dc8947 */ /* 0x001fec0003800000 */
.L_x_85:
[----:B------:R-:W1:Y:S01]  /*4cc0*/  SYNCS.PHASECHK.TRANS64.TRYWAIT P0, [R8+URZ], R3 ;  /* 0x00000003080075a7 */ /* 0x000e62000800017f */
[----:B------:R-:W-:-:S05]  /*4cd0*/  VIADD R2, R2, 0x2 ;  /* 0x0000000202027836 */ /* 0x000fca0000000000 */
[----:B------:R-:W-:Y:S01]  /*4ce0*/  ISETP.NE.AND P1, PT, R2, 0x5a, PT ;  /* 0x0000005a0200780c */ /* 0x000fe20003f25270 */
[----:B-1----:R-:W-:-:S12]  /*4cf0*/  @!P0 BRA `(.L_x_74) ;  /* 0x0000000000e08947 */ /* 0x002fd80003800000 */
.L_x_86:
[----:B------:R-:W-:-:S05]  /*4d00*/  VIADD R7, R7, 0x1 ;  /* 0x0000000107077836 */ /* 0x000fca0000000000 */
[----:B------:R-:W-:-:S04]  /*4d10*/  ISETP.NE.AND P0, PT, R7, 0x5a, PT ;  /* 0x0000005a0700780c */ /* 0x000fc80003f05270 */
[----:B-1----:R-:W-:Y:S02]  /*4d20*/  SEL R3, RZ, 0x1, P0 ;  /* 0x00000001ff037807 */ /* 0x002fe40000000000 */
[----:B------:R-:W-:Y:S02]  /*4d30*/  SEL R7, R7, RZ, P0 ;  /* 0x000000ff07077207 */ /* 0x000fe40000000000 */
[----:B------:R-:W-:Y:S01]  /*4d40*/  LOP3.LUT R6, R6, R3, RZ, 0x3c, !PT ;  /* 0x0000000306067212 */ /* 0x000fe200078e3cff */
[----:B------:R-:W-:Y:S06]  /*4d50*/  @P1 BRA `(.L_x_75) ;  /* 0xfffffffc00ac1947 */ /* 0x000fec000383ffff */
[----:B------:R-:W-:Y:S05]  /*4d60*/  EXIT ;  /* 0x000000000000794d */ /* 0x000fea0003800000 */
.L_x_20:
[----:B0-----:R-:W-:-:S04]  /*4d70*/  IMAD.U32 R3, RZ, RZ, UR48 ;  /* 0x00000030ff037e24 */ /* 0x001fc8000f8e00ff */
[----:B------:R0:W1:Y:S03]  /*4d80*/  SYNCS.PHASECHK.TRANS64.TRYWAIT P0, [R3+URZ+-0x8], R0 ;  /* 0xfffff800030075a7 */ /* 0x000066000800017f */
[----:B-1----:R-:W-:Y:S05]  /*4d90*/  @!P0 NANOSLEEP.SYNCS 0x989680 ;  /* 0x009896800000895d */ /* 0x002fea0003900000 */
[----:B------:R-:W1:Y:S02]  /*4da0*/  @!P0 SYNCS.PHASECHK.TRANS64 P0, [R3+URZ+-0x8], R0 ;  /* 0xfffff800030085a7 */ /* 0x000e64000800007f */
[----:B-1----:R-:W-:Y:S05]  /*4db0*/  @!P0 BRA `(.L_x_20) ;  /* 0xfffffffc00ec8947 */ /* 0x002fea000383ffff */
[----:B------:R-:W-:Y:S05]  /*4dc0*/  BRA `(.L_x_76) ;  /* 0xffffffd400507947 */ /* 0x000fea000383ffff */
.L_x_25:
[----:B-1----:R1:W2:Y:S02]  /*4dd0*/  SYNCS.PHASECHK.TRANS64.TRYWAIT P1, [R3+URZ], R0 ;  /* 0x00000000030075a7 */ /* 0x0022a4000802017f */
[----:B--2---:R-:W-:Y:S05]  /*4de0*/  @!P1 NANOSLEEP.SYNCS 0x989680 ;  /* 0x009896800000995d */ /* 0x004fea0003900000 */
[----:B------:R-:W2:Y:S02]  /*4df0*/  @!P1 SYNCS.PHASECHK.TRANS64 P1, [R3+URZ], R0 ;  /* 0x00000000030095a7 */ /* 0x000ea4000802007f */
[----:B--2---:R-:W-:Y:S05]  /*4e00*/  @!P1 BRA `(.L_x_25) ;  /* 0xfffffffc00f09947 */ /* 0x004fea000383ffff */
[----:B------:R-:W-:Y:S05]  /*4e10*/  BRA `(.L_x_24) ;  /* 0xffffffd400bc7947 */ /* 0x000fea000383ffff */
.L_x_30:
[----:B-1----:R-:W-:-:S04]  /*4e20*/  IMAD.U32 R5, RZ, RZ, UR4 ;  /* 0x00000004ff057e24 */ /* 0x002fc8000f8e00ff */
[----:B------:R1:W2:Y:S03]  /*4e30*/  SYNCS.PHASECHK.TRANS64.TRYWAIT P1, [R5+URZ], R4 ;  /* 0x00000004050075a7 */ /* 0x0002a6000802017f */
[----:B--2---:R-:W-:Y:S05]  /*4e40*/  @!P1 NANOSLEEP.SYNCS 0x989680 ;  /* 0x009896800000995d */ /* 0x004fea0003900000 */
[----:B------:R-:W2:Y:S02]  /*4e50*/  @!P1 SYNCS.PHASECHK.TRANS64 P1, [R5+URZ], R4 ;  /* 0x00000004050095a7 */ /* 0x000ea4000802007f */
[----:B--2---:R-:W-:Y:S05]  /*4e60*/  @!P1 BRA `(.L_x_30) ;  /* 0xfffffffc00ec9947 */ /* 0x004fea000383ffff */
[----:B------:R-:W-:Y:S05]  /*4e70*/  BRA `(.L_x_29) ;  /* 0xffffffd800187947 */ /* 0x000fea000383ffff */
.L_x_38:
[----:B0-----:R-:W-:-:S04]  /*4e80*/  IMAD.U32 R3, RZ, RZ, UR48 ;  /* 0x00000030ff037e24 */ /* 0x001fc8000f8e00ff */
[----:B------:R0:W1:Y:S03]  /*4e90*/  SYNCS.PHASECHK.TRANS64.TRYWAIT P0, [R3+URZ+0x8], R0 ;  /* 0x00000800030075a7 */ /* 0x000066000800017f */
[----:B-1----:R-:W-:Y:S05]  /*4ea0*/  @!P0 NANOSLEEP.SYNCS 0x989680 ;  /* 0x009896800000895d */ /* 0x002fea0003900000 */
[----:B------:R-:W1:Y:S02]  /*4eb0*/  @!P0 SYNCS.PHASECHK.TRANS64 P0, [R3+URZ+0x8], R0 ;  /* 0x00000800030085a7 */ /* 0x000e64000800007f */
[----:B-1----:R-:W-:Y:S05]  /*4ec0*/  @!P0 BRA `(.L_x_38) ;  /* 0xfffffffc00ec8947 */ /* 0x002fea000383ffff */
[----:B------:R-:W-:Y:S05]  /*4ed0*/  BRA `(.L_x_77) ;  /* 0xffffffdc00107947 */ /* 0x000fea000383ffff */
.L_x_59:
[----:B------:R-:W-:Y:S01]  /*4ee0*/  BSSY B1, `(.L_x_78) ;  /* 0x0000006000017945 */ /* 0x000fe20003800000 */
[----:B------:R-:W-:-:S07]  /*4ef0*/  IMAD.MOV.U32 R15, RZ, RZ, -0x1 ;  /* 0xffffffffff0f7424 */ /* 0x000fce00078e00ff */
[----:B------:R-:W-:Y:S05]  /*4f00*/  WARPSYNC.COLLECTIVE R15, `(.L_x_79) ;  /* 0x000000000f0c7348 */ /* 0x000fea0003c00000 */
[----:B------:R-:W-:Y:S02]  /*4f10*/  ELECT P6, UR62, PT ;  /* 0x00000000003e782f */ /* 0x000fe400038c0000 */
[----:B------:R-:W-:Y:S01]  /*4f20*/  MOV R14, UR62 ;  /* 0x0000003e000e7c02 */ /* 0x000fe20008000f00 */
[----:B------:R-:W-:Y:S10]  /*4f30*/  ENDCOLLECTIVE ;  /* 0x000000000000791b */ /* 0x000ff40003800000 */
.L_x_79:
[----:B------:R-:W-:Y:S05]  /*4f40*/  BSYNC B1 ;  /* 0x0000000000017941 */ /* 0x000fea0003800000 */
.L_x_78:
[----:B------:R-:W-:Y:S05]  /*4f50*/  BRA `(.L_x_80) ;  /* 0xfffffff0002c7947 */ /* 0x000fea000383ffff */
.L_x_62:
[----:B-1----:R1:W2:Y:S02]  /*4f60*/  SYNCS.PHASECHK.TRANS64.TRYWAIT P1, [R13+URZ+0x2d0], R4 ;  /* 0x0002d0040d0075a7 */ /* 0x0022a4000802017f */
[----:B--2---:R-:W-:Y:S05]  /*4f70*/  @!P1 NANOSLEEP.SYNCS 0x989680 ;  /* 0x009896800000995d */ /* 0x004fea0003900000 */
[----:B------:R-:W2:Y:S02]  /*4f80*/  @!P1 SYNCS.PHASECHK.TRANS64 P1, [R13+URZ+0x2d0], R4 ;  /* 0x0002d0040d0095a7 */ /* 0x000ea4000802007f */
[----:B--2---:R-:W-:Y:S05]  /*4f90*/  @!P1 BRA `(.L_x_62) ;  /* 0xfffffffc00f09947 */ /* 0x004fea000383ffff */
[----:B------:R-:W-:Y:S05]  /*4fa0*/  BRA `(.L_x_81) ;  /* 0xfffffff000607947 */ /* 0x000fea000383ffff */
.L_x_71:
[----:B------:R-:W-:Y:S01]  /*4fb0*/  BSSY B0, `(.L_x_82) ;  /* 0x0000006000007945 */ /* 0x000fe20003800000 */
[----:B------:R-:W-:-:S07]  /*4fc0*/  IMAD.MOV.U32 R15, RZ, RZ, -0x1 ;  /* 0xffffffffff0f7424 */ /* 0x000fce00078e00ff */
[----:B------:R-:W-:Y:S05]  /*4fd0*/  WARPSYNC.COLLECTIVE R15, `(.L_x_83) ;  /* 0x000000000f0c7348 */ /* 0x000fea0003c00000 */
[----:B------:R-:W-:Y:S02]  /*4fe0*/  ELECT P6, UR62, PT ;  /* 0x00000000003e782f */ /* 0x000fe400038c0000 */
[----:B------:R-:W-:Y:S01]  /*4ff0*/  MOV R14, UR62 ;  /* 0x0000003e000e7c02 */ /* 0x000fe20008000f00 */
[----:B------:R-:W-:Y:S10]  /*5000*/  ENDCOLLECTIVE ;  /* 0x000000000000791b */ /* 0x000ff40003800000 */
.L_x_83:
[----:B------:R-:W-:Y:S05]  /*5010*/  BSYNC B0 ;  /* 0x0000000000007941 */ /* 0x000fea0003800000 */
.L_x_82:
[----:B------:R-:W-:Y:S05]  /*5020*/  BRA `(.L_x_84) ;  /* 0xfffffff800d07947 */ /* 0x000fea000383ffff */
.L_x_73:
[----:B0-----:R0:W1:Y:S02]  /*5030*/  SYNCS.PHASECHK.TRANS64.TRYWAIT P0, [R5+URZ], R4 ;  /* 0x00000004050075a7 */ /* 0x001064000800017f */
[----:B-1----:R-:W-:Y:S05]  /*5040*/  @!P0 NANOSLEEP.SYNCS 0x989680 ;  /* 0x009896800000895d */ /* 0x002fea0003900000 */
[----:B------:R-:W1:Y:S02]  /*5050*/  @!P0 SYNCS.PHASECHK.TRANS64 P0, [R5+URZ], R4 ;  /* 0x00000004050085a7 */ /* 0x000e64000800007f */
[----:B-1----:R-:W-:Y:S05]  /*5060*/  @!P0 BRA `(.L_x_73) ;  /* 0xfffffffc00f08947 */ /* 0x002fea000383ffff */
[----:B------:R-:W-:Y:S05]  /*5070*/  BRA `(.L_x_85) ;  /* 0xfffffffc00107947 */ /* 0x000fea000383ffff */
.L_x_74:
[----:B-1----:R1:W2:Y:S02]  /*5080*/  SYNCS.PHASECHK.TRANS64.TRYWAIT P0, [R8+URZ], R3 ;  /* 0x00000003080075a7 */ /* 0x0022a4000800017f */
[----:B--2---:R-:W-:Y:S05]  /*5090*/  @!P0 NANOSLEEP.SYNCS 0x989680 ;  /* 0x009896800000895d */ /* 0x004fea0003900000 */
[----:B------:R-:W2:Y:S02]  /*50a0*/  @!P0 SYNCS.PHASECHK.TRANS64 P0, [R8+URZ], R3 ;  /* 0x00000003080085a7 */ /* 0x000ea4000800007f */
[----:B--2---:R-:W-:Y:S05]  /*50b0*/  @!P0 BRA `(.L_x_74) ;  /* 0xfffffffc00f08947 */ /* 0x004fea000383ffff */
[----:B------:R-:W-:Y:S05]  /*50c0*/  BRA `(.L_x_86) ;  /* 0xfffffffc000c7947 */ /* 0x000fea000383ffff */
.L_x_87:
[----:B------:R-:W-:-:S00]  /*50d0*/  BRA `(.L_x_87) ;  /* 0xfffffffc00fc7947 */ /* 0x000fc0000383ffff */
[----:B------:R-:W-:-:S00]  /*50e0*/  NOP ;  /* 0x0000000000007918 */ /* 0x000fc00000000000 */
        /* <DEDUP_REMOVED lines=9> */
.L_x_88:


//--------------------- .nv.global.init           --------------------------
	.section	.nv.global.init,"aw",@progbits
.nv.global.init:
	.type		$str$22,@object
	.size		$str$22,($str$23 - $str$22)
$str$22:
        /*0000*/ 	.byte	0x6b, 0x5f, 0x74, 0x69, 0x6c, 0x65, 0x5f, 0x63, 0x6f, 0x75, 0x6e, 0x74, 0x20, 0x3e, 0x3d, 0x20
        /*0010*/ 	.byte	0x31, 0x00
	.type		$str$23,@object
	.size		$str$23,(__unnamed_1 - $str$23)
$str$23:
        /*0012*/ 	.byte	0x2f, 0x74, 0x6d, 0x70, 0x2f, 0x63, 0x75, 0x74, 0x6c, 0x61, 0x73, 0x73, 0x5f, 0x73, 0x77, 0x65
        /*0022*/ 	.byte	0x65, 0x70, 0x5f, 0x73, 0x72, 0x63, 0x2f, 0x69, 0x6e, 0x63, 0x6c, 0x75, 0x64, 0x65, 0x2f, 0x63
        /*0032*/ 	.byte	0x75, 0x74, 0x6c, 0x61, 0x73, 0x73, 0x2f, 0x67, 0x65, 0x6d, 0x6d, 0x2f, 0x63, 0x6f, 0x6c, 0x6c
        /*0042*/ 	.byte	0x65, 0x63, 0x74, 0x69, 0x76, 0x65, 0x2f, 0x73, 0x6d, 0x39, 0x30, 0x5f, 0x6d, 0x6d, 0x61, 0x5f
        /*0052*/ 	.byte	0x74, 0x6d, 0x61, 0x5f, 0x67, 0x6d, 0x6d, 0x61, 0x5f, 0x73, 0x73, 0x5f, 0x77, 0x61, 0x72, 0x70
        /*0062*/ 	.byte	0x73, 0x70, 0x65, 0x63, 0x69, 0x61, 0x6c, 0x69, 0x7a, 0x65, 0x64, 0x2e, 0x68, 0x70, 0x70, 0x00
	.type		__unnamed_1,@object
	.size		__unnamed_1,(.L_0 - __unnamed_1)
__unnamed_1:
        /*0072*/ 	.byte	0x76, 0x6f, 0x69, 0x64, 0x20, 0x63, 0x75, 0x74, 0x6c, 0x61, 0x73, 0x73, 0x3a, 0x3a, 0x67, 0x65
        /* <DEDUP_REMOVED lines=180> */
        /*0bc2*/ 	.byte	0x65, 0x6e, 0x74, 0x69, 0x74, 0x79, 0x5d, 0x00
.L_0:


//--------------------- .nv.shared._ZN7cutlass13device_kernelINS_4gemm6kernel13GemmUniversalIN4cute5tupleIJiiiiEEENS1_10collective13CollectiveMmaINS1_34MainloopSm90TmaGmmaWarpSpecializedILi90ENS5_IJNS4_1CILi2EEENSA_ILi1EEESC_EEENS1_32KernelTmaWarpSpecializedPingpongEEENS5_IJNSA_ILi64EEENSA_ILi16EEESH_EEENS_10bfloat16_tENS5_IJlSC_lEEESJ_SK_NS4_8TiledMMAINS4_8MMA_AtomIJNS4_4SM904GMMA27MMA_64x16x16_F32BF16BF16_SSILNSO_5MajorE0ELSQ_0ELNSO_7ScaleInE1ELSR_1EEEEEENS4_6LayoutINS5_IJSC_SC_SC_EEENS5_IJNSA_ILi0EEESW_SW_EEEEENS5_IJNS4_10UnderscoreESZ_SZ_EEEEENS4_13SM90_TMA_LOADENS4_14ComposedLayoutINS4_7SwizzleILi1ELi4ELi3EEENS4_18smem_ptr_flag_bitsILi16EEENSU_INS5_IJNSA_ILi8EEESH_EEENS5_IJSH_SC_EEEEEEEvNS4_8identityENS4_23SM90_TMA_LOAD_MULTICASTES1C_vS1D_EENS_8epilogue10collective6detail29Sm90TmaWarpSpecializedAdapterINS1H_15DefaultEpilogueISJ_SK_SK_NS1G_6thread17LinearCombinationISJ_Li1EffLNS1L_9ScaleType4KindE0ELNS_15FloatRoundStyleE2ESJ_EENS1_15EpilogueDefaultEEEEEvvEEEEvNT_6ParamsE --------------------------
	.section	.nv.shared._ZN7cutlass13device_kernelINS_4gemm6kernel13GemmUniversalIN4cute5tupleIJiiiiEEENS1_10collective13CollectiveMmaINS1_34MainloopSm90TmaGmmaWarpSpecializedILi90ENS5_IJNS4_1CILi2EEENSA_ILi1EEESC_EEENS1_32KernelTmaWarpSpecializedPingpongEEENS5_IJNSA_ILi64EEENSA_ILi16EEESH_EEENS_10bfloat16_tENS5_IJlSC_lEEESJ_SK_NS4_8TiledMMAINS4_8MMA_AtomIJNS4_4SM904GMMA27MMA_64x16x16_F32BF16BF16_SSILNSO_5MajorE0ELSQ_0ELNSO_7ScaleInE1ELSR_1EEEEEENS4_6LayoutINS5_IJSC_SC_SC_EEENS5_IJNSA_ILi0EEESW_SW_EEEEENS5_IJNS4_10UnderscoreESZ_SZ_EEEEENS4_13SM90_TMA_LOADENS4_14ComposedLayoutINS4_7SwizzleILi1ELi4ELi3EEENS4_18smem_ptr_flag_bitsILi16EEENSU_INS5_IJNSA_ILi8EEESH_EEENS5_IJSH_SC_EEEEEEEvNS4_8identityENS4_23SM90_TMA_LOAD_MULTICASTES1C_vS1D_EENS_8epilogue10collective6detail29Sm90TmaWarpSpecializedAdapterINS1H_15DefaultEpilogueISJ_SK_SK_NS1G_6thread17LinearCombinationISJ_Li1EffLNS1L_9ScaleType4KindE0ELNS_15FloatRoundStyleE2ESJ_EENS1_15EpilogueDefaultEEEEEvvEEEEvNT_6ParamsE,"aw",@nobits
	.sectionflags	@""
	.align	16
	.zero		1024


//--------------------- .nv.shared.reserved.0     --------------------------
	.section	.nv.shared.reserved.0,"aw",@nobits
	.weak		__nv_reservedSMEM_offset_0_alias
	.size		__nv_reservedSMEM_offset_0_alias, 0, 0
	.other		__nv_reservedSMEM_offset_0_alias,@"STO_CUDA_RESERVED_SHARED STV_DEFAULT"
__nv_reservedSMEM_offset_0_alias:
	.zero		0


//--------------------- .nv.global                --------------------------
	.section	.nv.global,"aw",@nobits
.nv.global:
	.type		_ZN39_INTERNAL_ec08b26f_4_k_cu_40cb34e0_53954cute1_E,@object
	.size		_ZN39_INTERNAL_ec08b26f_4_k_cu_40cb34e0_53954cute1_E,(_ZN39_INTERNAL_ec08b26f_4_k_cu_40cb34e0_53954cuda3std3__45__cpo6cbeginE - _ZN39_INTERNAL_ec08b26f_4_k_cu_40cb34e0_53954cute1_E)
_ZN39_INTERNAL_ec08b26f_4_k_cu_40cb34e0_53954cute1_E:
	.zero		1
	.type		_ZN39_INTERNAL_ec08b26f_4_k_cu_40cb34e0_53954cuda3std3__45__cpo6cbeginE,@object
	.size		_ZN39_INTERNAL_ec08b26f_4_k_cu_40cb34e0_53954cuda3std3__45__cpo6cbeginE,(_ZN39_INTERNAL_ec08b26f_4_k_cu_40cb34e0_53954cuda3std3__48in_placeE - _ZN39_INTERNAL_ec08b26f_4_k_cu_40cb34e0_53954cuda3std3__45__cpo6cbeginE)
_ZN39_INTERNAL_ec08b26f_4_k_cu_40cb34e0_53954cuda3std3__45__cpo6cbeginE:
	.zero		1
	.type		_ZN39_INTERNAL_ec08b26f_4_k_cu_40cb34e0_53954cuda3std3__48in_placeE,@object
	.size		_ZN39_INTERNAL_ec08b26f_4_k_cu_40cb34e0_53954cuda3std3__48in_placeE,(_ZN39_INTERNAL_ec08b26f_4_k_cu_40cb34e0_53954cuda3std6ranges3__45__cpo9iter_moveE - _ZN39_INTERNAL_ec08b26f_4_k_cu_40cb34e0_53954cuda3std3__48in_placeE)
_ZN39_INTERNAL_ec08b26f_4_k_cu_40cb34e0_53954cuda3std3__48in_placeE:
	.zero		1
	.type		_ZN39_INTERNAL_ec08b26f_4_k_cu_40cb34e0_53954cuda3std6ranges3__45__cpo9iter_moveE,@object
	.size		_ZN39_INTERNAL_ec08b26f_4_k_cu_40cb34e0_53954cuda3std6ranges3__45__cpo9iter_moveE,(_ZN39_INTERNAL_ec08b26f_4_k_cu_40cb34e0_53954cuda3std3__45__cpo5beginE - _ZN39_INTERNAL_ec08b26f_4_k_cu_40cb34e0_53954cuda3std6ranges3__45__cpo9iter_moveE)
_ZN39_INTERNAL_ec08b26f_4_k_cu_40cb34e0_53954cuda3std6ranges3__45__cpo9iter_moveE:
	.zero		1
	.type		_ZN39_INTERNAL_ec08b26f_4_k_cu_40cb34e0_53954cuda3std3__45__cpo5beginE,@object
	.size		_ZN39_INTERNAL_ec08b26f_4_k_cu_40cb34e0_53954cuda3std3__45__cpo5beginE,(_ZN39_INTERNAL_ec08b26f_4_k_cu_40cb34e0_53954cuda3std3__441_GLOBAL__N__ec08b26f_4_k_cu_40cb34e0_53956ignoreE - _ZN39_INTERNAL_ec08b26f_4_k_cu_40cb34e0_53954cuda3std3__45__cpo5beginE)
_ZN39_INTERNAL_ec08b26f_4_k_cu_40cb34e0_53954cuda3std3__45__cpo5beginE:
	.zero		1
	.type		_ZN39_INTERNAL_ec08b26f_4_k_cu_40cb34e0_53954cuda3std3__441_GLOBAL__N__ec08b26f_4_k_cu_40cb34e0_53956ignoreE,@object
	.size		_ZN39_INTERNAL_ec08b26f_4_k_cu_40cb34e0_53954cuda3std3__441_GLOBAL__N__ec08b26f_4_k_cu_40cb34e0_53956ignoreE,(_ZN39_INTERNAL_ec08b26f_4_k_cu_40cb34e0_53954cute7productE - _ZN39_INTERNAL_ec08b26f_4_k_cu_40cb34e0_53954cuda3std3__441_GLOBAL__N__ec08b26f_4_k_cu_40cb34e0_53956ignoreE)
_ZN39_INTERNAL_ec08b26f_4_k_cu_40cb34e0_53954cuda3std3__441_GLOBAL__N__ec08b26f_4_k_cu_40cb34e0_53956ignoreE:
	.zero		1
	.type		_ZN39_INTERNAL_ec08b26f_4_k_cu_40cb34e0_53954cute7productE,@object
	.size		_ZN39_INTERNAL_ec08b26f_4_k_cu_40cb34e0_53954cute7productE,(_ZN39_INTERNAL_ec08b26f_4_k_cu_40cb34e0_53954cuda3std3__45__cpo3endE - _ZN39_INTERNAL_ec08b26f_4_k_cu_40cb34e0_53954cute7productE)
_ZN39_INTERNAL_ec08b26f_4_k_cu_40cb34e0_53954cute7productE:
	.zero		1
	.type		_ZN39_INTERNAL_ec08b26f_4_k_cu_40cb34e0_53954cuda3std3__45__cpo3endE,@object
	.size		_ZN39_INTERNAL_ec08b26f_4_k_cu_40cb34e0_53954cuda3std3__45__cpo3endE,(_ZN39_INTERNAL_ec08b26f_4_k_cu_40cb34e0_53954cuda3std3__419piecewise_constructE - _ZN39_INTERNAL_ec08b26f_4_k_cu_40cb34e0_53954cuda3std3__45__cpo3endE)
_ZN39_INTERNAL_ec08b26f_4_k_cu_40cb34e0_53954cuda3std3__45__cpo3endE:
	.zero		1
	.type		_ZN39_INTERNAL_ec08b26f_4_k_cu_40cb34e0_53954cuda3std3__419piecewise_constructE,@object
	.size		_ZN39_INTERNAL_ec08b26f_4_k_cu_40cb34e0_53954cuda3std3__419piecewise_constructE,(_ZN39_INTERNAL_ec08b26f_4_k_cu_40cb34e0_53954cuda3std3__45__cpo4cendE - _ZN39_INTERNAL_ec08b26f_4_k_cu_40cb34e0_53954cuda3std3__419piecewise_constructE)
_ZN39_INTERNAL_ec08b26f_4_k_cu_40cb34e0_53954cuda3std3__419piecewise_constructE:
	.zero		1
	.type		_ZN39_INTERNAL_ec08b26f_4_k_cu_40cb34e0_53954cuda3std3__45__cpo4cendE,@object
	.size		_ZN39_INTERNAL_ec08b26f_4_k_cu_40cb34e0_53954cuda3std3__45__cpo4cendE,(_ZN39_INTERNAL_ec08b26f_4_k_cu_40cb34e0_53954cuda3std6ranges3__45__cpo4swapE - _ZN39_INTERNAL_ec08b26f_4_k_cu_40cb34e0_53954cuda3std3__45__cpo4cendE)
_ZN39_INTERNAL_ec08b26f_4_k_cu_40cb34e0_53954cuda3std3__45__cpo4cendE:
	.zero		1
	.type		_ZN39_INTERNAL_ec08b26f_4_k_cu_40cb34e0_53954cuda3std6ranges3__45__cpo4swapE,@object
	.size		_ZN39_INTERNAL_ec08b26f_4_k_cu_40cb34e0_53954cuda3std6ranges3__45__cpo4swapE,(.L_8 - _ZN39_INTERNAL_ec08b26f_4_k_cu_40cb34e0_53954cuda3std6ranges3__45__cpo4swapE)
_ZN39_INTERNAL_ec08b26f_4_k_cu_40cb34e0_53954cuda3std6ranges3__45__cpo4swapE:
	.zero		1
.L_8:


//--------------------- .nv.constant0._ZN7cutlass13device_kernelINS_4gemm6kernel13GemmUniversalIN4cute5tupleIJiiiiEEENS1_10collective13CollectiveMmaINS1_34MainloopSm90TmaGmmaWarpSpecializedILi90ENS5_IJNS4_1CILi2EEENSA_ILi1EEESC_EEENS1_32KernelTmaWarpSpecializedPingpongEEENS5_IJNSA_ILi64EEENSA_ILi16EEESH_EEENS_10bfloat16_tENS5_IJlSC_lEEESJ_SK_NS4_8TiledMMAINS4_8MMA_AtomIJNS4_4SM904GMMA27MMA_64x16x16_F32BF16BF16_SSILNSO_5MajorE0ELSQ_0ELNSO_7ScaleInE1ELSR_1EEEEEENS4_6LayoutINS5_IJSC_SC_SC_EEENS5_IJNSA_ILi0EEESW_SW_EEEEENS5_IJNS4_10UnderscoreESZ_SZ_EEEEENS4_13SM90_TMA_LOADENS4_14ComposedLayoutINS4_7SwizzleILi1ELi4ELi3EEENS4_18smem_ptr_flag_bitsILi16EEENSU_INS5_IJNSA_ILi8EEESH_EEENS5_IJSH_SC_EEEEEEEvNS4_8identityENS4_23SM90_TMA_LOAD_MULTICASTES1C_vS1D_EENS_8epilogue10collective6detail29Sm90TmaWarpSpecializedAdapterINS1H_15DefaultEpilogueISJ_SK_SK_NS1G_6thread17LinearCombinationISJ_Li1EffLNS1L_9ScaleType4KindE0ELNS_15FloatRoundStyleE2ESJ_EENS1_15EpilogueDefaultEEEEEvvEEEEvNT_6ParamsE --------------------------
	.section	.nv.constant0._ZN7cutlass13device_kernelINS_4gemm6kernel13GemmUniversalIN4cute5tupleIJiiiiEEENS1_10collective13CollectiveMmaINS1_34MainloopSm90TmaGmmaWarpSpecializedILi90ENS5_IJNS4_1CILi2EEENSA_ILi1EEESC_EEENS1_32KernelTmaWarpSpecializedPingpongEEENS5_IJNSA_ILi64EEENSA_ILi16EEESH_EEENS_10bfloat16_tENS5_IJlSC_lEEESJ_SK_NS4_8TiledMMAINS4_8MMA_AtomIJNS4_4SM904GMMA27MMA_64x16x16_F32BF16BF16_SSILNSO_5MajorE0ELSQ_0ELNSO_7ScaleInE1ELSR_1EEEEEENS4_6LayoutINS5_IJSC_SC_SC_EEENS5_IJNSA_ILi0EEESW_SW_EEEEENS5_IJNS4_10UnderscoreESZ_SZ_EEEEENS4_13SM90_TMA_LOADENS4_14ComposedLayoutINS4_7SwizzleILi1ELi4ELi3EEENS4_18smem_ptr_flag_bitsILi16EEENSU_INS5_IJNSA_ILi8EEESH_EEENS5_IJSH_SC_EEEEEEEvNS4_8identityENS4_23SM90_TMA_LOAD_MULTICASTES1C_vS1D_EENS_8epilogue10collective6detail29Sm90TmaWarpSpecializedAdapterINS1H_15DefaultEpilogueISJ_SK_SK_NS1G_6thread17LinearCombinationISJ_Li1EffLNS1L_9ScaleType4KindE0ELNS_15FloatRoundStyleE2ESJ_EENS1_15EpilogueDefaultEEEEEvvEEEEvNT_6ParamsE,"a",@progbits
	.sectionflags	@""
	.align	4
.nv.constant0._ZN7cutlass13device_kernelINS_4gemm6kernel13GemmUniversalIN4cute5tupleIJiiiiEEENS1_10collective13CollectiveMmaINS1_34MainloopSm90TmaGmmaWarpSpecializedILi90ENS5_IJNS4_1CILi2EEENSA_ILi1EEESC_EEENS1_32KernelTmaWarpSpecializedPingpongEEENS5_IJNSA_ILi64EEENSA_ILi16EEESH_EEENS_10bfloat16_tENS5_IJlSC_lEEESJ_SK_NS4_8TiledMMAINS4_8MMA_AtomIJNS4_4SM904GMMA27MMA_64x16x16_F32BF16BF16_SSILNSO_5MajorE0ELSQ_0ELNSO_7ScaleInE1ELSR_1EEEEEENS4_6LayoutINS5_IJSC_SC_SC_EEENS5_IJNSA_ILi0EEESW_SW_EEEEENS5_IJNS4_10UnderscoreESZ_SZ_EEEEENS4_13SM90_TMA_LOADENS4_14ComposedLayoutINS4_7SwizzleILi1ELi4ELi3EEENS4_18smem_ptr_flag_bitsILi16EEENSU_INS5_IJNSA_ILi8EEESH_EEENS5_IJSH_SC_EEEEEEEvNS4_8identityENS4_23SM90_TMA_LOAD_MULTICASTES1C_vS1D_EENS_8epilogue10collective6detail29Sm90TmaWarpSpecializedAdapterINS1H_15DefaultEpilogueISJ_SK_SK_NS1G_6thread17LinearCombinationISJ_Li1EffLNS1L_9ScaleType4KindE0ELNS_15FloatRoundStyleE2ESJ_EENS1_15EpilogueDefaultEEEEEvvEEEEvNT_6ParamsE:
	.zero		1664


//--------------------- SYMBOLS --------------------------

	.type		.nv.reservedSmem.offset0,@object
	.size		.nv.reservedSmem.offset0,0x4
	.type		__assertfail,@function
